//
// Generated by NVIDIA NVVM Compiler
//
// Compiler Build ID: CL-36424714
// Cuda compilation tools, release 13.0, V13.0.88
// Based on NVVM 20.0.0
//

.version 9.0
.target sm_100
.address_size 64

	// .globl	_Z14matrixMulNaivePfS_S_i
// _ZZ14matrixMulTiledPfS_S_iE2As has been demoted
// _ZZ14matrixMulTiledPfS_S_iE2Bs has been demoted
// _ZZ23matrixMulTiledOptimizedPfS_S_iE2As has been demoted
// _ZZ23matrixMulTiledOptimizedPfS_S_iE2Bs has been demoted

.visible .entry _Z14matrixMulNaivePfS_S_i(
	.param .u64 .ptr .align 1 _Z14matrixMulNaivePfS_S_i_param_0,
	.param .u64 .ptr .align 1 _Z14matrixMulNaivePfS_S_i_param_1,
	.param .u64 .ptr .align 1 _Z14matrixMulNaivePfS_S_i_param_2,
	.param .u32 _Z14matrixMulNaivePfS_S_i_param_3
)
{
	.reg .pred 	%p<10>;
	.reg .b32 	%r<42>;
	.reg .b32 	%f<67>;
	.reg .b64 	%rd<67>;

	ld.param.u64 	%rd14, [_Z14matrixMulNaivePfS_S_i_param_0];
	ld.param.u64 	%rd15, [_Z14matrixMulNaivePfS_S_i_param_1];
	ld.param.u32 	%r19, [_Z14matrixMulNaivePfS_S_i_param_3];
	cvta.to.global.u64 	%rd1, %rd15;
	cvta.to.global.u64 	%rd2, %rd14;
	mov.u32 	%r20, %ctaid.x;
	mov.u32 	%r21, %ntid.x;
	mov.u32 	%r22, %tid.x;
	mad.lo.s32 	%r1, %r20, %r21, %r22;
	mov.u32 	%r23, %ctaid.y;
	mov.u32 	%r24, %ntid.y;
	mov.u32 	%r25, %tid.y;
	mad.lo.s32 	%r26, %r23, %r24, %r25;
	max.s32 	%r27, %r1, %r26;
	setp.ge.s32 	%p1, %r27, %r19;
	@%p1 bra 	$L__BB0_13;
	mul.lo.s32 	%r3, %r19, %r26;
	and.b32  	%r4, %r19, 7;
	setp.lt.u32 	%p2, %r19, 8;
	mov.f32 	%f66, 0f00000000;
	mov.b32 	%r40, 0;
	@%p2 bra 	$L__BB0_4;
	and.b32  	%r40, %r19, 2147483640;
	neg.s32 	%r38, %r40;
	mul.wide.s32 	%rd16, %r19, 4;
	add.s64 	%rd3, %rd1, %rd16;
	shl.b32 	%r7, %r19, 3;
	mul.wide.s32 	%rd17, %r19, 8;
	add.s64 	%rd4, %rd1, %rd17;
	mul.wide.s32 	%rd18, %r19, 12;
	add.s64 	%rd5, %rd1, %rd18;
	mul.wide.s32 	%rd19, %r19, 16;
	add.s64 	%rd6, %rd1, %rd19;
	mul.wide.s32 	%rd20, %r19, 20;
	add.s64 	%rd7, %rd1, %rd20;
	mul.wide.s32 	%rd21, %r19, 24;
	add.s64 	%rd8, %rd1, %rd21;
	mul.wide.s32 	%rd22, %r19, 28;
	add.s64 	%rd9, %rd1, %rd22;
	mul.wide.u32 	%rd23, %r3, 4;
	add.s64 	%rd24, %rd23, %rd2;
	add.s64 	%rd66, %rd24, 16;
	mov.f32 	%f66, 0f00000000;
	mov.u32 	%r37, %r1;
$L__BB0_3:
	.pragma "nounroll";
	mul.wide.s32 	%rd25, %r37, 4;
	add.s64 	%rd26, %rd3, %rd25;
	add.s64 	%rd27, %rd4, %rd25;
	add.s64 	%rd28, %rd5, %rd25;
	add.s64 	%rd29, %rd6, %rd25;
	add.s64 	%rd30, %rd7, %rd25;
	add.s64 	%rd31, %rd8, %rd25;
	add.s64 	%rd32, %rd9, %rd25;
	add.s64 	%rd33, %rd1, %rd25;
	ld.global.f32 	%f16, [%rd66+-16];
	ld.global.f32 	%f17, [%rd33];
	fma.rn.f32 	%f18, %f16, %f17, %f66;
	ld.global.f32 	%f19, [%rd66+-12];
	ld.global.f32 	%f20, [%rd26];
	fma.rn.f32 	%f21, %f19, %f20, %f18;
	ld.global.f32 	%f22, [%rd66+-8];
	ld.global.f32 	%f23, [%rd27];
	fma.rn.f32 	%f24, %f22, %f23, %f21;
	ld.global.f32 	%f25, [%rd66+-4];
	ld.global.f32 	%f26, [%rd28];
	fma.rn.f32 	%f27, %f25, %f26, %f24;
	ld.global.f32 	%f28, [%rd66];
	ld.global.f32 	%f29, [%rd29];
	fma.rn.f32 	%f30, %f28, %f29, %f27;
	ld.global.f32 	%f31, [%rd66+4];
	ld.global.f32 	%f32, [%rd30];
	fma.rn.f32 	%f33, %f31, %f32, %f30;
	ld.global.f32 	%f34, [%rd66+8];
	ld.global.f32 	%f35, [%rd31];
	fma.rn.f32 	%f36, %f34, %f35, %f33;
	ld.global.f32 	%f37, [%rd66+12];
	ld.global.f32 	%f38, [%rd32];
	fma.rn.f32 	%f66, %f37, %f38, %f36;
	add.s32 	%r38, %r38, 8;
	add.s32 	%r37, %r37, %r7;
	add.s64 	%rd66, %rd66, 32;
	setp.ne.s32 	%p3, %r38, 0;
	@%p3 bra 	$L__BB0_3;
$L__BB0_4:
	setp.eq.s32 	%p4, %r4, 0;
	@%p4 bra 	$L__BB0_12;
	and.b32  	%r13, %r19, 3;
	setp.lt.u32 	%p5, %r4, 4;
	@%p5 bra 	$L__BB0_7;
	add.s32 	%r29, %r40, %r3;
	mul.wide.u32 	%rd34, %r29, 4;
	add.s64 	%rd35, %rd2, %rd34;
	ld.global.f32 	%f40, [%rd35];
	mad.lo.s32 	%r30, %r40, %r19, %r1;
	mul.wide.s32 	%rd36, %r30, 4;
	add.s64 	%rd37, %rd1, %rd36;
	ld.global.f32 	%f41, [%rd37];
	fma.rn.f32 	%f42, %f40, %f41, %f66;
	cvt.u64.u32 	%rd38, %r3;
	cvt.u64.u32 	%rd39, %r40;
	add.s64 	%rd40, %rd39, %rd38;
	shl.b64 	%rd41, %rd40, 2;
	add.s64 	%rd42, %rd2, %rd41;
	ld.global.f32 	%f43, [%rd42+4];
	mul.wide.s32 	%rd43, %r19, 4;
	add.s64 	%rd44, %rd37, %rd43;
	ld.global.f32 	%f44, [%rd44];
	fma.rn.f32 	%f45, %f43, %f44, %f42;
	ld.global.f32 	%f46, [%rd42+8];
	add.s64 	%rd45, %rd44, %rd43;
	ld.global.f32 	%f47, [%rd45];
	fma.rn.f32 	%f48, %f46, %f47, %f45;
	ld.global.f32 	%f49, [%rd42+12];
	add.s64 	%rd46, %rd45, %rd43;
	ld.global.f32 	%f50, [%rd46];
	fma.rn.f32 	%f66, %f49, %f50, %f48;
	add.s32 	%r40, %r40, 4;
$L__BB0_7:
	setp.eq.s32 	%p6, %r13, 0;
	@%p6 bra 	$L__BB0_12;
	setp.eq.s32 	%p7, %r13, 1;
	@%p7 bra 	$L__BB0_10;
	add.s32 	%r31, %r40, %r3;
	mul.wide.u32 	%rd47, %r31, 4;
	add.s64 	%rd48, %rd2, %rd47;
	ld.global.f32 	%f52, [%rd48];
	mad.lo.s32 	%r32, %r40, %r19, %r1;
	mul.wide.s32 	%rd49, %r32, 4;
	add.s64 	%rd50, %rd1, %rd49;
	ld.global.f32 	%f53, [%rd50];
	fma.rn.f32 	%f54, %f52, %f53, %f66;
	cvt.u64.u32 	%rd51, %r3;
	cvt.u64.u32 	%rd52, %r40;
	add.s64 	%rd53, %rd52, %rd51;
	shl.b64 	%rd54, %rd53, 2;
	add.s64 	%rd55, %rd2, %rd54;
	ld.global.f32 	%f55, [%rd55+4];
	mul.wide.s32 	%rd56, %r19, 4;
	add.s64 	%rd57, %rd50, %rd56;
	ld.global.f32 	%f56, [%rd57];
	fma.rn.f32 	%f66, %f55, %f56, %f54;
	add.s32 	%r40, %r40, 2;
$L__BB0_10:
	and.b32  	%r33, %r19, 1;
	setp.eq.b32 	%p8, %r33, 1;
	not.pred 	%p9, %p8;
	@%p9 bra 	$L__BB0_12;
	add.s32 	%r34, %r40, %r3;
	mul.wide.u32 	%rd58, %r34, 4;
	add.s64 	%rd59, %rd2, %rd58;
	ld.global.f32 	%f57, [%rd59];
	mad.lo.s32 	%r35, %r40, %r19, %r1;
	mul.wide.s32 	%rd60, %r35, 4;
	add.s64 	%rd61, %rd1, %rd60;
	ld.global.f32 	%f58, [%rd61];
	fma.rn.f32 	%f66, %f57, %f58, %f66;
$L__BB0_12:
	ld.param.u64 	%rd65, [_Z14matrixMulNaivePfS_S_i_param_2];
	add.s32 	%r36, %r3, %r1;
	cvta.to.global.u64 	%rd62, %rd65;
	mul.wide.s32 	%rd63, %r36, 4;
	add.s64 	%rd64, %rd62, %rd63;
	st.global.f32 	[%rd64], %f66;
$L__BB0_13:
	ret;

}
	// .globl	_Z14matrixMulTiledPfS_S_i
.visible .entry _Z14matrixMulTiledPfS_S_i(
	.param .u64 .ptr .align 1 _Z14matrixMulTiledPfS_S_i_param_0,
	.param .u64 .ptr .align 1 _Z14matrixMulTiledPfS_S_i_param_1,
	.param .u64 .ptr .align 1 _Z14matrixMulTiledPfS_S_i_param_2,
	.param .u32 _Z14matrixMulTiledPfS_S_i_param_3
)
{
	.reg .pred 	%p<12>;
	.reg .b32 	%r<60>;
	.reg .b32 	%f<181>;
	.reg .b64 	%rd<19>;
	// demoted variable
	.shared .align 4 .b8 _ZZ14matrixMulTiledPfS_S_iE2As[1024];
	// demoted variable
	.shared .align 4 .b8 _ZZ14matrixMulTiledPfS_S_iE2Bs[1024];
	ld.param.u64 	%rd5, [_Z14matrixMulTiledPfS_S_i_param_0];
	ld.param.u64 	%rd6, [_Z14matrixMulTiledPfS_S_i_param_1];
	ld.param.u64 	%rd4, [_Z14matrixMulTiledPfS_S_i_param_2];
	ld.param.u32 	%r29, [_Z14matrixMulTiledPfS_S_i_param_3];
	cvta.to.global.u64 	%rd1, %rd6;
	cvta.to.global.u64 	%rd2, %rd5;
	mov.u32 	%r30, %ctaid.x;
	mov.u32 	%r31, %ntid.x;
	mov.u32 	%r1, %tid.x;
	mad.lo.s32 	%r2, %r30, %r31, %r1;
	mov.u32 	%r32, %ctaid.y;
	mov.u32 	%r33, %ntid.y;
	mov.u32 	%r3, %tid.y;
	mad.lo.s32 	%r4, %r32, %r33, %r3;
	setp.lt.s32 	%p1, %r29, 1;
	mov.f32 	%f180, 0f00000000;
	@%p1 bra 	$L__BB1_19;
	add.s32 	%r5, %r29, 15;
	shl.b32 	%r35, %r3, 6;
	mov.u32 	%r36, _ZZ14matrixMulTiledPfS_S_iE2As;
	add.s32 	%r6, %r36, %r35;
	shl.b32 	%r37, %r1, 2;
	add.s32 	%r7, %r6, %r37;
	mad.lo.s32 	%r8, %r29, %r4, %r1;
	mov.u32 	%r38, _ZZ14matrixMulTiledPfS_S_iE2Bs;
	add.s32 	%r10, %r38, %r37;
	add.s32 	%r9, %r10, %r35;
	setp.lt.u32 	%p2, %r29, 17;
	mov.f32 	%f180, 0f00000000;
	mov.b32 	%r59, 0;
	@%p2 bra 	$L__BB1_13;
	shr.u32 	%r39, %r5, 4;
	and.b32  	%r40, %r39, 134217726;
	neg.s32 	%r58, %r40;
	add.s32 	%r41, %r3, 16;
	mad.lo.s32 	%r55, %r29, %r41, %r2;
	shl.b32 	%r13, %r29, 5;
	mad.lo.s32 	%r54, %r3, %r29, %r2;
	mov.f32 	%f180, 0f00000000;
	mov.u32 	%r56, %r3;
	mov.u32 	%r57, %r8;
$L__BB1_3:
	add.s32 	%r20, %r56, 16;
	max.s32 	%r42, %r2, %r56;
	setp.ge.s32 	%p3, %r42, %r29;
	mul.wide.s32 	%rd7, %r57, 4;
	add.s64 	%rd3, %rd2, %rd7;
	mov.f32 	%f172, 0f00000000;
	@%p3 bra 	$L__BB1_5;
	ld.global.f32 	%f172, [%rd3];
$L__BB1_5:
	st.shared.f32 	[%r7], %f172;
	mov.f32 	%f173, 0f00000000;
	@%p3 bra 	$L__BB1_7;
	mul.wide.s32 	%rd8, %r54, 4;
	add.s64 	%rd9, %rd1, %rd8;
	ld.global.f32 	%f173, [%rd9];
$L__BB1_7:
	st.shared.f32 	[%r9], %f173;
	bar.sync 	0;
	ld.shared.f32 	%f27, [%r6];
	ld.shared.f32 	%f28, [%r10];
	fma.rn.f32 	%f29, %f27, %f28, %f180;
	ld.shared.f32 	%f30, [%r6+4];
	ld.shared.f32 	%f31, [%r10+64];
	fma.rn.f32 	%f32, %f30, %f31, %f29;
	ld.shared.f32 	%f33, [%r6+8];
	ld.shared.f32 	%f34, [%r10+128];
	fma.rn.f32 	%f35, %f33, %f34, %f32;
	ld.shared.f32 	%f36, [%r6+12];
	ld.shared.f32 	%f37, [%r10+192];
	fma.rn.f32 	%f38, %f36, %f37, %f35;
	ld.shared.f32 	%f39, [%r6+16];
	ld.shared.f32 	%f40, [%r10+256];
	fma.rn.f32 	%f41, %f39, %f40, %f38;
	ld.shared.f32 	%f42, [%r6+20];
	ld.shared.f32 	%f43, [%r10+320];
	fma.rn.f32 	%f44, %f42, %f43, %f41;
	ld.shared.f32 	%f45, [%r6+24];
	ld.shared.f32 	%f46, [%r10+384];
	fma.rn.f32 	%f47, %f45, %f46, %f44;
	ld.shared.f32 	%f48, [%r6+28];
	ld.shared.f32 	%f49, [%r10+448];
	fma.rn.f32 	%f50, %f48, %f49, %f47;
	ld.shared.f32 	%f51, [%r6+32];
	ld.shared.f32 	%f52, [%r10+512];
	fma.rn.f32 	%f53, %f51, %f52, %f50;
	ld.shared.f32 	%f54, [%r6+36];
	ld.shared.f32 	%f55, [%r10+576];
	fma.rn.f32 	%f56, %f54, %f55, %f53;
	ld.shared.f32 	%f57, [%r6+40];
	ld.shared.f32 	%f58, [%r10+640];
	fma.rn.f32 	%f59, %f57, %f58, %f56;
	ld.shared.f32 	%f60, [%r6+44];
	ld.shared.f32 	%f61, [%r10+704];
	fma.rn.f32 	%f62, %f60, %f61, %f59;
	ld.shared.f32 	%f63, [%r6+48];
	ld.shared.f32 	%f64, [%r10+768];
	fma.rn.f32 	%f65, %f63, %f64, %f62;
	ld.shared.f32 	%f66, [%r6+52];
	ld.shared.f32 	%f67, [%r10+832];
	fma.rn.f32 	%f68, %f66, %f67, %f65;
	ld.shared.f32 	%f69, [%r6+56];
	ld.shared.f32 	%f70, [%r10+896];
	fma.rn.f32 	%f71, %f69, %f70, %f68;
	ld.shared.f32 	%f72, [%r6+60];
	ld.shared.f32 	%f73, [%r10+960];
	fma.rn.f32 	%f6, %f72, %f73, %f71;
	bar.sync 	0;
	max.s32 	%r44, %r2, %r20;
	setp.ge.s32 	%p5, %r44, %r29;
	mov.f32 	%f174, 0f00000000;
	@%p5 bra 	$L__BB1_9;
	ld.global.f32 	%f174, [%rd3+64];
$L__BB1_9:
	st.shared.f32 	[%r7], %f174;
	mov.f32 	%f175, 0f00000000;
	@%p5 bra 	$L__BB1_11;
	mul.wide.s32 	%rd10, %r55, 4;
	add.s64 	%rd11, %rd1, %rd10;
	ld.global.f32 	%f175, [%rd11];
$L__BB1_11:
	st.shared.f32 	[%r9], %f175;
	bar.sync 	0;
	ld.shared.f32 	%f75, [%r6];
	ld.shared.f32 	%f76, [%r10];
	fma.rn.f32 	%f77, %f75, %f76, %f6;
	ld.shared.f32 	%f78, [%r6+4];
	ld.shared.f32 	%f79, [%r10+64];
	fma.rn.f32 	%f80, %f78, %f79, %f77;
	ld.shared.f32 	%f81, [%r6+8];
	ld.shared.f32 	%f82, [%r10+128];
	fma.rn.f32 	%f83, %f81, %f82, %f80;
	ld.shared.f32 	%f84, [%r6+12];
	ld.shared.f32 	%f85, [%r10+192];
	fma.rn.f32 	%f86, %f84, %f85, %f83;
	ld.shared.f32 	%f87, [%r6+16];
	ld.shared.f32 	%f88, [%r10+256];
	fma.rn.f32 	%f89, %f87, %f88, %f86;
	ld.shared.f32 	%f90, [%r6+20];
	ld.shared.f32 	%f91, [%r10+320];
	fma.rn.f32 	%f92, %f90, %f91, %f89;
	ld.shared.f32 	%f93, [%r6+24];
	ld.shared.f32 	%f94, [%r10+384];
	fma.rn.f32 	%f95, %f93, %f94, %f92;
	ld.shared.f32 	%f96, [%r6+28];
	ld.shared.f32 	%f97, [%r10+448];
	fma.rn.f32 	%f98, %f96, %f97, %f95;
	ld.shared.f32 	%f99, [%r6+32];
	ld.shared.f32 	%f100, [%r10+512];
	fma.rn.f32 	%f101, %f99, %f100, %f98;
	ld.shared.f32 	%f102, [%r6+36];
	ld.shared.f32 	%f103, [%r10+576];
	fma.rn.f32 	%f104, %f102, %f103, %f101;
	ld.shared.f32 	%f105, [%r6+40];
	ld.shared.f32 	%f106, [%r10+640];
	fma.rn.f32 	%f107, %f105, %f106, %f104;
	ld.shared.f32 	%f108, [%r6+44];
	ld.shared.f32 	%f109, [%r10+704];
	fma.rn.f32 	%f110, %f108, %f109, %f107;
	ld.shared.f32 	%f111, [%r6+48];
	ld.shared.f32 	%f112, [%r10+768];
	fma.rn.f32 	%f113, %f111, %f112, %f110;
	ld.shared.f32 	%f114, [%r6+52];
	ld.shared.f32 	%f115, [%r10+832];
	fma.rn.f32 	%f116, %f114, %f115, %f113;
	ld.shared.f32 	%f117, [%r6+56];
	ld.shared.f32 	%f118, [%r10+896];
	fma.rn.f32 	%f119, %f117, %f118, %f116;
	ld.shared.f32 	%f120, [%r6+60];
	ld.shared.f32 	%f121, [%r10+960];
	fma.rn.f32 	%f180, %f120, %f121, %f119;
	bar.sync 	0;
	add.s32 	%r58, %r58, 2;
	add.s32 	%r57, %r57, 32;
	add.s32 	%r56, %r56, 32;
	add.s32 	%r55, %r55, %r13;
	add.s32 	%r54, %r54, %r13;
	setp.ne.s32 	%p7, %r58, 0;
	@%p7 bra 	$L__BB1_3;
	and.b32  	%r59, %r5, 2147483616;
$L__BB1_13:
	and.b32  	%r46, %r5, 16;
	setp.eq.s32 	%p8, %r46, 0;
	@%p8 bra 	$L__BB1_19;
	add.s32 	%r47, %r59, %r3;
	max.s32 	%r48, %r2, %r47;
	setp.ge.s32 	%p9, %r48, %r29;
	mov.f32 	%f178, 0f00000000;
	@%p9 bra 	$L__BB1_16;
	add.s32 	%r49, %r8, %r59;
	mul.wide.s32 	%rd12, %r49, 4;
	add.s64 	%rd13, %rd2, %rd12;
	ld.global.f32 	%f178, [%rd13];
$L__BB1_16:
	st.shared.f32 	[%r7], %f178;
	mov.f32 	%f179, 0f00000000;
	setp.ge.s32 	%p10, %r48, %r29;
	@%p10 bra 	$L__BB1_18;
	mad.lo.s32 	%r51, %r47, %r29, %r2;
	mul.wide.s32 	%rd14, %r51, 4;
	add.s64 	%rd15, %rd1, %rd14;
	ld.global.f32 	%f179, [%rd15];
$L__BB1_18:
	st.shared.f32 	[%r9], %f179;
	bar.sync 	0;
	ld.shared.f32 	%f124, [%r6];
	ld.shared.f32 	%f125, [%r10];
	fma.rn.f32 	%f126, %f124, %f125, %f180;
	ld.shared.f32 	%f127, [%r6+4];
	ld.shared.f32 	%f128, [%r10+64];
	fma.rn.f32 	%f129, %f127, %f128, %f126;
	ld.shared.f32 	%f130, [%r6+8];
	ld.shared.f32 	%f131, [%r10+128];
	fma.rn.f32 	%f132, %f130, %f131, %f129;
	ld.shared.f32 	%f133, [%r6+12];
	ld.shared.f32 	%f134, [%r10+192];
	fma.rn.f32 	%f135, %f133, %f134, %f132;
	ld.shared.f32 	%f136, [%r6+16];
	ld.shared.f32 	%f137, [%r10+256];
	fma.rn.f32 	%f138, %f136, %f137, %f135;
	ld.shared.f32 	%f139, [%r6+20];
	ld.shared.f32 	%f140, [%r10+320];
	fma.rn.f32 	%f141, %f139, %f140, %f138;
	ld.shared.f32 	%f142, [%r6+24];
	ld.shared.f32 	%f143, [%r10+384];
	fma.rn.f32 	%f144, %f142, %f143, %f141;
	ld.shared.f32 	%f145, [%r6+28];
	ld.shared.f32 	%f146, [%r10+448];
	fma.rn.f32 	%f147, %f145, %f146, %f144;
	ld.shared.f32 	%f148, [%r6+32];
	ld.shared.f32 	%f149, [%r10+512];
	fma.rn.f32 	%f150, %f148, %f149, %f147;
	ld.shared.f32 	%f151, [%r6+36];
	ld.shared.f32 	%f152, [%r10+576];
	fma.rn.f32 	%f153, %f151, %f152, %f150;
	ld.shared.f32 	%f154, [%r6+40];
	ld.shared.f32 	%f155, [%r10+640];
	fma.rn.f32 	%f156, %f154, %f155, %f153;
	ld.shared.f32 	%f157, [%r6+44];
	ld.shared.f32 	%f158, [%r10+704];
	fma.rn.f32 	%f159, %f157, %f158, %f156;
	ld.shared.f32 	%f160, [%r6+48];
	ld.shared.f32 	%f161, [%r10+768];
	fma.rn.f32 	%f162, %f160, %f161, %f159;
	ld.shared.f32 	%f163, [%r6+52];
	ld.shared.f32 	%f164, [%r10+832];
	fma.rn.f32 	%f165, %f163, %f164, %f162;
	ld.shared.f32 	%f166, [%r6+56];
	ld.shared.f32 	%f167, [%r10+896];
	fma.rn.f32 	%f168, %f166, %f167, %f165;
	ld.shared.f32 	%f169, [%r6+60];
	ld.shared.f32 	%f170, [%r10+960];
	fma.rn.f32 	%f180, %f169, %f170, %f168;
	bar.sync 	0;
$L__BB1_19:
	max.s32 	%r52, %r2, %r4;
	setp.ge.s32 	%p11, %r52, %r29;
	@%p11 bra 	$L__BB1_21;
	mad.lo.s32 	%r53, %r29, %r4, %r2;
	cvta.to.global.u64 	%rd16, %rd4;
	mul.wide.s32 	%rd17, %r53, 4;
	add.s64 	%rd18, %rd16, %rd17;
	st.global.f32 	[%rd18], %f180;
$L__BB1_21:
	ret;

}
	// .globl	_Z23matrixMulTiledOptimizedPfS_S_i
.visible .entry _Z23matrixMulTiledOptimizedPfS_S_i(
	.param .u64 .ptr .align 1 _Z23matrixMulTiledOptimizedPfS_S_i_param_0,
	.param .u64 .ptr .align 1 _Z23matrixMulTiledOptimizedPfS_S_i_param_1,
	.param .u64 .ptr .align 1 _Z23matrixMulTiledOptimizedPfS_S_i_param_2,
	.param .u32 _Z23matrixMulTiledOptimizedPfS_S_i_param_3
)
{
	.reg .pred 	%p<12>;
	.reg .b32 	%r<60>;
	.reg .b32 	%f<181>;
	.reg .b64 	%rd<19>;
	// demoted variable
	.shared .align 4 .b8 _ZZ23matrixMulTiledOptimizedPfS_S_iE2As[1088];
	// demoted variable
	.shared .align 4 .b8 _ZZ23matrixMulTiledOptimizedPfS_S_iE2Bs[1088];
	ld.param.u64 	%rd5, [_Z23matrixMulTiledOptimizedPfS_S_i_param_0];
	ld.param.u64 	%rd6, [_Z23matrixMulTiledOptimizedPfS_S_i_param_1];
	ld.param.u64 	%rd4, [_Z23matrixMulTiledOptimizedPfS_S_i_param_2];
	ld.param.u32 	%r29, [_Z23matrixMulTiledOptimizedPfS_S_i_param_3];
	cvta.to.global.u64 	%rd1, %rd6;
	cvta.to.global.u64 	%rd2, %rd5;
	mov.u32 	%r30, %ctaid.x;
	mov.u32 	%r31, %ntid.x;
	mov.u32 	%r1, %tid.x;
	mad.lo.s32 	%r2, %r30, %r31, %r1;
	mov.u32 	%r32, %ctaid.y;
	mov.u32 	%r33, %ntid.y;
	mov.u32 	%r3, %tid.y;
	mad.lo.s32 	%r4, %r32, %r33, %r3;
	setp.lt.s32 	%p1, %r29, 1;
	mov.f32 	%f180, 0f00000000;
	@%p1 bra 	$L__BB2_19;
	add.s32 	%r5, %r29, 15;
	mul.lo.s32 	%r35, %r3, 68;
	mov.u32 	%r36, _ZZ23matrixMulTiledOptimizedPfS_S_iE2As;
	add.s32 	%r6, %r36, %r35;
	shl.b32 	%r37, %r1, 2;
	add.s32 	%r7, %r6, %r37;
	mad.lo.s32 	%r8, %r29, %r4, %r1;
	mov.u32 	%r38, _ZZ23matrixMulTiledOptimizedPfS_S_iE2Bs;
	add.s32 	%r10, %r38, %r37;
	add.s32 	%r9, %r10, %r35;
	setp.lt.u32 	%p2, %r29, 17;
	mov.f32 	%f180, 0f00000000;
	mov.b32 	%r59, 0;
	@%p2 bra 	$L__BB2_13;
	shr.u32 	%r39, %r5, 4;
	and.b32  	%r40, %r39, 134217726;
	neg.s32 	%r58, %r40;
	add.s32 	%r41, %r3, 16;
	mad.lo.s32 	%r55, %r29, %r41, %r2;
	shl.b32 	%r13, %r29, 5;
	mad.lo.s32 	%r54, %r3, %r29, %r2;
	mov.f32 	%f180, 0f00000000;
	mov.u32 	%r56, %r3;
	mov.u32 	%r57, %r8;
$L__BB2_3:
	add.s32 	%r20, %r56, 16;
	max.s32 	%r42, %r2, %r56;
	setp.ge.s32 	%p3, %r42, %r29;
	mul.wide.s32 	%rd7, %r57, 4;
	add.s64 	%rd3, %rd2, %rd7;
	mov.f32 	%f172, 0f00000000;
	@%p3 bra 	$L__BB2_5;
	ld.global.f32 	%f172, [%rd3];
$L__BB2_5:
	st.shared.f32 	[%r7], %f172;
	mov.f32 	%f173, 0f00000000;
	@%p3 bra 	$L__BB2_7;
	mul.wide.s32 	%rd8, %r54, 4;
	add.s64 	%rd9, %rd1, %rd8;
	ld.global.f32 	%f173, [%rd9];
$L__BB2_7:
	st.shared.f32 	[%r9], %f173;
	bar.sync 	0;
	ld.shared.f32 	%f27, [%r6];
	ld.shared.f32 	%f28, [%r10];
	fma.rn.f32 	%f29, %f27, %f28, %f180;
	ld.shared.f32 	%f30, [%r6+4];
	ld.shared.f32 	%f31, [%r10+68];
	fma.rn.f32 	%f32, %f30, %f31, %f29;
	ld.shared.f32 	%f33, [%r6+8];
	ld.shared.f32 	%f34, [%r10+136];
	fma.rn.f32 	%f35, %f33, %f34, %f32;
	ld.shared.f32 	%f36, [%r6+12];
	ld.shared.f32 	%f37, [%r10+204];
	fma.rn.f32 	%f38, %f36, %f37, %f35;
	ld.shared.f32 	%f39, [%r6+16];
	ld.shared.f32 	%f40, [%r10+272];
	fma.rn.f32 	%f41, %f39, %f40, %f38;
	ld.shared.f32 	%f42, [%r6+20];
	ld.shared.f32 	%f43, [%r10+340];
	fma.rn.f32 	%f44, %f42, %f43, %f41;
	ld.shared.f32 	%f45, [%r6+24];
	ld.shared.f32 	%f46, [%r10+408];
	fma.rn.f32 	%f47, %f45, %f46, %f44;
	ld.shared.f32 	%f48, [%r6+28];
	ld.shared.f32 	%f49, [%r10+476];
	fma.rn.f32 	%f50, %f48, %f49, %f47;
	ld.shared.f32 	%f51, [%r6+32];
	ld.shared.f32 	%f52, [%r10+544];
	fma.rn.f32 	%f53, %f51, %f52, %f50;
	ld.shared.f32 	%f54, [%r6+36];
	ld.shared.f32 	%f55, [%r10+612];
	fma.rn.f32 	%f56, %f54, %f55, %f53;
	ld.shared.f32 	%f57, [%r6+40];
	ld.shared.f32 	%f58, [%r10+680];
	fma.rn.f32 	%f59, %f57, %f58, %f56;
	ld.shared.f32 	%f60, [%r6+44];
	ld.shared.f32 	%f61, [%r10+748];
	fma.rn.f32 	%f62, %f60, %f61, %f59;
	ld.shared.f32 	%f63, [%r6+48];
	ld.shared.f32 	%f64, [%r10+816];
	fma.rn.f32 	%f65, %f63, %f64, %f62;
	ld.shared.f32 	%f66, [%r6+52];
	ld.shared.f32 	%f67, [%r10+884];
	fma.rn.f32 	%f68, %f66, %f67, %f65;
	ld.shared.f32 	%f69, [%r6+56];
	ld.shared.f32 	%f70, [%r10+952];
	fma.rn.f32 	%f71, %f69, %f70, %f68;
	ld.shared.f32 	%f72, [%r6+60];
	ld.shared.f32 	%f73, [%r10+1020];
	fma.rn.f32 	%f6, %f72, %f73, %f71;
	bar.sync 	0;
	max.s32 	%r44, %r2, %r20;
	setp.ge.s32 	%p5, %r44, %r29;
	mov.f32 	%f174, 0f00000000;
	@%p5 bra 	$L__BB2_9;
	ld.global.f32 	%f174, [%rd3+64];
$L__BB2_9:
	st.shared.f32 	[%r7], %f174;
	mov.f32 	%f175, 0f00000000;
	@%p5 bra 	$L__BB2_11;
	mul.wide.s32 	%rd10, %r55, 4;
	add.s64 	%rd11, %rd1, %rd10;
	ld.global.f32 	%f175, [%rd11];
$L__BB2_11:
	st.shared.f32 	[%r9], %f175;
	bar.sync 	0;
	ld.shared.f32 	%f75, [%r6];
	ld.shared.f32 	%f76, [%r10];
	fma.rn.f32 	%f77, %f75, %f76, %f6;
	ld.shared.f32 	%f78, [%r6+4];
	ld.shared.f32 	%f79, [%r10+68];
	fma.rn.f32 	%f80, %f78, %f79, %f77;
	ld.shared.f32 	%f81, [%r6+8];
	ld.shared.f32 	%f82, [%r10+136];
	fma.rn.f32 	%f83, %f81, %f82, %f80;
	ld.shared.f32 	%f84, [%r6+12];
	ld.shared.f32 	%f85, [%r10+204];
	fma.rn.f32 	%f86, %f84, %f85, %f83;
	ld.shared.f32 	%f87, [%r6+16];
	ld.shared.f32 	%f88, [%r10+272];
	fma.rn.f32 	%f89, %f87, %f88, %f86;
	ld.shared.f32 	%f90, [%r6+20];
	ld.shared.f32 	%f91, [%r10+340];
	fma.rn.f32 	%f92, %f90, %f91, %f89;
	ld.shared.f32 	%f93, [%r6+24];
	ld.shared.f32 	%f94, [%r10+408];
	fma.rn.f32 	%f95, %f93, %f94, %f92;
	ld.shared.f32 	%f96, [%r6+28];
	ld.shared.f32 	%f97, [%r10+476];
	fma.rn.f32 	%f98, %f96, %f97, %f95;
	ld.shared.f32 	%f99, [%r6+32];
	ld.shared.f32 	%f100, [%r10+544];
	fma.rn.f32 	%f101, %f99, %f100, %f98;
	ld.shared.f32 	%f102, [%r6+36];
	ld.shared.f32 	%f103, [%r10+612];
	fma.rn.f32 	%f104, %f102, %f103, %f101;
	ld.shared.f32 	%f105, [%r6+40];
	ld.shared.f32 	%f106, [%r10+680];
	fma.rn.f32 	%f107, %f105, %f106, %f104;
	ld.shared.f32 	%f108, [%r6+44];
	ld.shared.f32 	%f109, [%r10+748];
	fma.rn.f32 	%f110, %f108, %f109, %f107;
	ld.shared.f32 	%f111, [%r6+48];
	ld.shared.f32 	%f112, [%r10+816];
	fma.rn.f32 	%f113, %f111, %f112, %f110;
	ld.shared.f32 	%f114, [%r6+52];
	ld.shared.f32 	%f115, [%r10+884];
	fma.rn.f32 	%f116, %f114, %f115, %f113;
	ld.shared.f32 	%f117, [%r6+56];
	ld.shared.f32 	%f118, [%r10+952];
	fma.rn.f32 	%f119, %f117, %f118, %f116;
	ld.shared.f32 	%f120, [%r6+60];
	ld.shared.f32 	%f121, [%r10+1020];
	fma.rn.f32 	%f180, %f120, %f121, %f119;
	bar.sync 	0;
	add.s32 	%r58, %r58, 2;
	add.s32 	%r57, %r57, 32;
	add.s32 	%r56, %r56, 32;
	add.s32 	%r55, %r55, %r13;
	add.s32 	%r54, %r54, %r13;
	setp.ne.s32 	%p7, %r58, 0;
	@%p7 bra 	$L__BB2_3;
	and.b32  	%r59, %r5, 2147483616;
$L__BB2_13:
	and.b32  	%r46, %r5, 16;
	setp.eq.s32 	%p8, %r46, 0;
	@%p8 bra 	$L__BB2_19;
	add.s32 	%r47, %r59, %r3;
	max.s32 	%r48, %r2, %r47;
	setp.ge.s32 	%p9, %r48, %r29;
	mov.f32 	%f178, 0f00000000;
	@%p9 bra 	$L__BB2_16;
	add.s32 	%r49, %r8, %r59;
	mul.wide.s32 	%rd12, %r49, 4;
	add.s64 	%rd13, %rd2, %rd12;
	ld.global.f32 	%f178, [%rd13];
$L__BB2_16:
	st.shared.f32 	[%r7], %f178;
	mov.f32 	%f179, 0f00000000;
	setp.ge.s32 	%p10, %r48, %r29;
	@%p10 bra 	$L__BB2_18;
	mad.lo.s32 	%r51, %r47, %r29, %r2;
	mul.wide.s32 	%rd14, %r51, 4;
	add.s64 	%rd15, %rd1, %rd14;
	ld.global.f32 	%f179, [%rd15];
$L__BB2_18:
	st.shared.f32 	[%r9], %f179;
	bar.sync 	0;
	ld.shared.f32 	%f124, [%r6];
	ld.shared.f32 	%f125, [%r10];
	fma.rn.f32 	%f126, %f124, %f125, %f180;
	ld.shared.f32 	%f127, [%r6+4];
	ld.shared.f32 	%f128, [%r10+68];
	fma.rn.f32 	%f129, %f127, %f128, %f126;
	ld.shared.f32 	%f130, [%r6+8];
	ld.shared.f32 	%f131, [%r10+136];
	fma.rn.f32 	%f132, %f130, %f131, %f129;
	ld.shared.f32 	%f133, [%r6+12];
	ld.shared.f32 	%f134, [%r10+204];
	fma.rn.f32 	%f135, %f133, %f134, %f132;
	ld.shared.f32 	%f136, [%r6+16];
	ld.shared.f32 	%f137, [%r10+272];
	fma.rn.f32 	%f138, %f136, %f137, %f135;
	ld.shared.f32 	%f139, [%r6+20];
	ld.shared.f32 	%f140, [%r10+340];
	fma.rn.f32 	%f141, %f139, %f140, %f138;
	ld.shared.f32 	%f142, [%r6+24];
	ld.shared.f32 	%f143, [%r10+408];
	fma.rn.f32 	%f144, %f142, %f143, %f141;
	ld.shared.f32 	%f145, [%r6+28];
	ld.shared.f32 	%f146, [%r10+476];
	fma.rn.f32 	%f147, %f145, %f146, %f144;
	ld.shared.f32 	%f148, [%r6+32];
	ld.shared.f32 	%f149, [%r10+544];
	fma.rn.f32 	%f150, %f148, %f149, %f147;
	ld.shared.f32 	%f151, [%r6+36];
	ld.shared.f32 	%f152, [%r10+612];
	fma.rn.f32 	%f153, %f151, %f152, %f150;
	ld.shared.f32 	%f154, [%r6+40];
	ld.shared.f32 	%f155, [%r10+680];
	fma.rn.f32 	%f156, %f154, %f155, %f153;
	ld.shared.f32 	%f157, [%r6+44];
	ld.shared.f32 	%f158, [%r10+748];
	fma.rn.f32 	%f159, %f157, %f158, %f156;
	ld.shared.f32 	%f160, [%r6+48];
	ld.shared.f32 	%f161, [%r10+816];
	fma.rn.f32 	%f162, %f160, %f161, %f159;
	ld.shared.f32 	%f163, [%r6+52];
	ld.shared.f32 	%f164, [%r10+884];
	fma.rn.f32 	%f165, %f163, %f164, %f162;
	ld.shared.f32 	%f166, [%r6+56];
	ld.shared.f32 	%f167, [%r10+952];
	fma.rn.f32 	%f168, %f166, %f167, %f165;
	ld.shared.f32 	%f169, [%r6+60];
	ld.shared.f32 	%f170, [%r10+1020];
	fma.rn.f32 	%f180, %f169, %f170, %f168;
	bar.sync 	0;
$L__BB2_19:
	max.s32 	%r52, %r2, %r4;
	setp.ge.s32 	%p11, %r52, %r29;
	@%p11 bra 	$L__BB2_21;
	mad.lo.s32 	%r53, %r29, %r4, %r2;
	cvta.to.global.u64 	%rd16, %rd4;
	mul.wide.s32 	%rd17, %r53, 4;
	add.s64 	%rd18, %rd16, %rd17;
	st.global.f32 	[%rd18], %f180;
$L__BB2_21:
	ret;

}


// ===== COMPILED SASS (sm_100) =====

	.target	sm_100

	.elftype	@"ET_EXEC"


//--------------------- .note.nv.tkinfo           --------------------------
	.section	.note.nv.tkinfo,"",@"SHT_NOTE"
	.sectionflags	@"SHF_NOTE_NV_TKINFO"
	.tkinfo
        /*0018*/ 	.word	0x00000002
        /*0030*/ 	.string	""
        /*0030*/ 	.string	"ptxas"
        /*0030*/ 	.string	"Cuda compilation tools, release 13.0, V13.0.88"
        /*0030*/ 	.string	"Build cuda_13.0.r13.0/compiler.36424714_0"
        /*0030*/ 	.string	"-arch sm_100 -m 64 "



//--------------------- .note.nv.cuinfo           --------------------------
	.section	.note.nv.cuinfo,"",@"SHT_NOTE"
	.sectionflags	@"SHF_NOTE_NV_CUINFO"
        /*0018*/ 	.short	0x0002
        /*001a*/ 	.short	0x0064
        /*001c*/ 	.short	0x0082
	.zero		2


//--------------------- .nv.info                  --------------------------
	.section	.nv.info,"",@"SHT_CUDA_INFO"
	.align	4


	//----- nvinfo : EIATTR_REGCOUNT
	.align		4
        /*0000*/ 	.byte	0x04, 0x2f
        /*0002*/ 	.short	(.L_1 - .L_0)
	.align		4
.L_0:
        /*0004*/ 	.word	index@(_Z14matrixMulNaivePfS_S_i)
        /*0008*/ 	.word	0x0000001e


	//----- nvinfo : EIATTR_FRAME_SIZE
	.align		4
.L_1:
        /*000c*/ 	.byte	0x04, 0x11
        /*000e*/ 	.short	(.L_3 - .L_2)
	.align		4
.L_2:
        /*0010*/ 	.word	index@(_Z14matrixMulNaivePfS_S_i)
        /*0014*/ 	.word	0x00000000


	//----- nvinfo : EIATTR_REGCOUNT
	.align		4
.L_3:
        /*0018*/ 	.byte	0x04, 0x2f
        /*001a*/ 	.short	(.L_5 - .L_4)
	.align		4
.L_4:
        /*001c*/ 	.word	index@(_Z14matrixMulTiledPfS_S_i)
        /*0020*/ 	.word	0x00000020


	//----- nvinfo : EIATTR_FRAME_SIZE
	.align		4
.L_5:
        /*0024*/ 	.byte	0x04, 0x11
        /*0026*/ 	.short	(.L_7 - .L_6)
	.align		4
.L_6:
        /*0028*/ 	.word	index@(_Z14matrixMulTiledPfS_S_i)
        /*002c*/ 	.word	0x00000000


	//----- nvinfo : EIATTR_REGCOUNT
	.align		4
.L_7:
        /*0030*/ 	.byte	0x04, 0x2f
        /*0032*/ 	.short	(.L_9 - .L_8)
	.align		4
.L_8:
        /*0034*/ 	.word	index@(_Z23matrixMulTiledOptimizedPfS_S_i)
        /*0038*/ 	.word	0x00000020


	//----- nvinfo : EIATTR_FRAME_SIZE
	.align		4
.L_9:
        /*003c*/ 	.byte	0x04, 0x11
        /*003e*/ 	.short	(.L_11 - .L_10)
	.align		4
.L_10:
        /*0040*/ 	.word	index@(_Z23matrixMulTiledOptimizedPfS_S_i)
        /*0044*/ 	.word	0x00000000


	//----- nvinfo : EIATTR_MIN_STACK_SIZE
	.align		4
.L_11:
        /*0048*/ 	.byte	0x04, 0x12
        /*004a*/ 	.short	(.L_13 - .L_12)
	.align		4
.L_12:
        /*004c*/ 	.word	index@(_Z23matrixMulTiledOptimizedPfS_S_i)
        /*0050*/ 	.word	0x00000000


	//----- nvinfo : EIATTR_MIN_STACK_SIZE
	.align		4
.L_13:
        /*0054*/ 	.byte	0x04, 0x12
        /*0056*/ 	.short	(.L_15 - .L_14)
	.align		4
.L_14:
        /*0058*/ 	.word	index@(_Z14matrixMulTiledPfS_S_i)
        /*005c*/ 	.word	0x00000000


	//----- nvinfo : EIATTR_MIN_STACK_SIZE
	.align		4
.L_15:
        /*0060*/ 	.byte	0x04, 0x12
        /*0062*/ 	.short	(.L_17 - .L_16)
	.align		4
.L_16:
        /*0064*/ 	.word	index@(_Z14matrixMulNaivePfS_S_i)
        /*0068*/ 	.word	0x00000000
.L_17:


//--------------------- .nv.compat                --------------------------
	.section	.nv.compat,"",@"SHT_CUDA_COMPAT_INFO"
	.align	4
        /*0000*/ 	.byte	0x02, 0x09, 0x00, 0x00, 0x02, 0x02, 0x01, 0x00, 0x02, 0x05, 0x05, 0x00, 0x03, 0x07, 0x01, 0x01
        /*0010*/ 	.byte	0x02, 0x03, 0x00, 0x00, 0x02, 0x06, 0x01, 0x00, 0x04, 0x0b, 0x08, 0x00, 0x09, 0x00, 0x00, 0x00
        /*0020*/ 	.byte	0x00, 0x00, 0x00, 0x00


//--------------------- .nv.info._Z23matrixMulTiledOptimizedPfS_S_i --------------------------
	.section	.nv.info._Z23matrixMulTiledOptimizedPfS_S_i,"",@"SHT_CUDA_INFO"
	.sectionflags	@""
	.align	4


	//----- nvinfo : EIATTR_CUDA_API_VERSION
	.align		4
        /*0000*/ 	.byte	0x04, 0x37
        /*0002*/ 	.short	(.L_19 - .L_18)
.L_18:
        /*0004*/ 	.word	0x00000082


	//----- nvinfo : EIATTR_KPARAM_INFO
	.align		4
.L_19:
        /*0008*/ 	.byte	0x04, 0x17
        /*000a*/ 	.short	(.L_21 - .L_20)
.L_20:
        /*000c*/ 	.word	0x00000000
        /*0010*/ 	.short	0x0003
        /*0012*/ 	.short	0x0018
        /*0014*/ 	.byte	0x00, 0xf0, 0x11, 0x00


	//----- nvinfo : EIATTR_KPARAM_INFO
	.align		4
.L_21:
        /*0018*/ 	.byte	0x04, 0x17
        /*001a*/ 	.short	(.L_23 - .L_22)
.L_22:
        /*001c*/ 	.word	0x00000000
        /*0020*/ 	.short	0x0002
        /*0022*/ 	.short	0x0010
        /*0024*/ 	.byte	0x00, 0xf5, 0x21, 0x00


	//----- nvinfo : EIATTR_KPARAM_INFO
	.align		4
.L_23:
        /*0028*/ 	.byte	0x04, 0x17
        /*002a*/ 	.short	(.L_25 - .L_24)
.L_24:
        /*002c*/ 	.word	0x00000000
        /*0030*/ 	.short	0x0001
        /*0032*/ 	.short	0x0008
        /*0034*/ 	.byte	0x00, 0xf5, 0x21, 0x00


	//----- nvinfo : EIATTR_KPARAM_INFO
	.align		4
.L_25:
        /*0038*/ 	.byte	0x04, 0x17
        /*003a*/ 	.short	(.L_27 - .L_26)
.L_26:
        /*003c*/ 	.word	0x00000000
        /*0040*/ 	.short	0x0000
        /*0042*/ 	.short	0x0000
        /*0044*/ 	.byte	0x00, 0xf5, 0x21, 0x00


	//----- nvinfo : EIATTR_SPARSE_MMA_MASK
	.align		4
.L_27:
        /*0048*/ 	.byte	0x03, 0x50
        /*004a*/ 	.short	0x0000


	//----- nvinfo : EIATTR_MAXREG_COUNT
	.align		4
        /*004c*/ 	.byte	0x03, 0x1b
        /*004e*/ 	.short	0x00ff


	//----- nvinfo : EIATTR_NUM_BARRIERS
	.align		4
        /*0050*/ 	.byte	0x02, 0x4c
        /*0052*/ 	.byte	0x01
	.zero		1


	//----- nvinfo : EIATTR_MERCURY_ISA_VERSION
	.align		4
        /*0054*/ 	.byte	0x03, 0x5f
        /*0056*/ 	.short	0x0101


	//----- nvinfo : EIATTR_VRC_CTA_INIT_COUNT
	.align		4
        /*0058*/ 	.byte	0x02, 0x4a
	.zero		1
	.zero		1


	//----- nvinfo : EIATTR_EXIT_INSTR_OFFSETS
	.align		4
        /*005c*/ 	.byte	0x04, 0x1c
        /*005e*/ 	.short	(.L_29 - .L_28)


	//   ....[0]....
.L_28:
        /*0060*/ 	.word	0x00000f00


	//   ....[1]....
        /*0064*/ 	.word	0x00000f50


	//----- nvinfo : EIATTR_CBANK_PARAM_SIZE
	.align		4
.L_29:
        /*0068*/ 	.byte	0x03, 0x19
        /*006a*/ 	.short	0x001c


	//----- nvinfo : EIATTR_PARAM_CBANK
	.align		4
        /*006c*/ 	.byte	0x04, 0x0a
        /*006e*/ 	.short	(.L_31 - .L_30)
	.align		4
.L_30:
        /*0070*/ 	.word	index@(.nv.constant0._Z23matrixMulTiledOptimizedPfS_S_i)
        /*0074*/ 	.short	0x0380
        /*0076*/ 	.short	0x001c


	//----- nvinfo : EIATTR_SW_WAR
	.align		4
.L_31:
        /*0078*/ 	.byte	0x04, 0x36
        /*007a*/ 	.short	(.L_33 - .L_32)
.L_32:
        /*007c*/ 	.word	0x00000008
.L_33:


//--------------------- .nv.info._Z14matrixMulTiledPfS_S_i --------------------------
	.section	.nv.info._Z14matrixMulTiledPfS_S_i,"",@"SHT_CUDA_INFO"
	.sectionflags	@""
	.align	4


	//----- nvinfo : EIATTR_CUDA_API_VERSION
	.align		4
        /*0000*/ 	.byte	0x04, 0x37
        /*0002*/ 	.short	(.L_35 - .L_34)
.L_34:
        /*0004*/ 	.word	0x00000082


	//----- nvinfo : EIATTR_KPARAM_INFO
	.align		4
.L_35:
        /*0008*/ 	.byte	0x04, 0x17
        /*000a*/ 	.short	(.L_37 - .L_36)
.L_36:
        /*000c*/ 	.word	0x00000000
        /*0010*/ 	.short	0x0003
        /*0012*/ 	.short	0x0018
        /*0014*/ 	.byte	0x00, 0xf0, 0x11, 0x00


	//----- nvinfo : EIATTR_KPARAM_INFO
	.align		4
.L_37:
        /*0018*/ 	.byte	0x04, 0x17
        /*001a*/ 	.short	(.L_39 - .L_38)
.L_38:
        /*001c*/ 	.word	0x00000000
        /*0020*/ 	.short	0x0002
        /*0022*/ 	.short	0x0010
        /*0024*/ 	.byte	0x00, 0xf5, 0x21, 0x00


	//----- nvinfo : EIATTR_KPARAM_INFO
	.align		4
.L_39:
        /*0028*/ 	.byte	0x04, 0x17
        /*002a*/ 	.short	(.L_41 - .L_40)
.L_40:
        /*002c*/ 	.word	0x00000000
        /*0030*/ 	.short	0x0001
        /*0032*/ 	.short	0x0008
        /*0034*/ 	.byte	0x00, 0xf5, 0x21, 0x00


	//----- nvinfo : EIATTR_KPARAM_INFO
	.align		4
.L_41:
        /*0038*/ 	.byte	0x04, 0x17
        /*003a*/ 	.short	(.L_43 - .L_42)
.L_42:
        /*003c*/ 	.word	0x00000000
        /*0040*/ 	.short	0x0000
        /*0042*/ 	.short	0x0000
        /*0044*/ 	.byte	0x00, 0xf5, 0x21, 0x00


	//----- nvinfo : EIATTR_SPARSE_MMA_MASK
	.align		4
.L_43:
        /*0048*/ 	.byte	0x03, 0x50
        /*004a*/ 	.short	0x0000


	//----- nvinfo : EIATTR_MAXREG_COUNT
	.align		4
        /*004c*/ 	.byte	0x03, 0x1b
        /*004e*/ 	.short	0x00ff


	//----- nvinfo : EIATTR_NUM_BARRIERS
	.align		4
        /*0050*/ 	.byte	0x02, 0x4c
        /*0052*/ 	.byte	0x01
	.zero		1


	//----- nvinfo : EIATTR_MERCURY_ISA_VERSION
	.align		4
        /*0054*/ 	.byte	0x03, 0x5f
        /*0056*/ 	.short	0x0101


	//----- nvinfo : EIATTR_VRC_CTA_INIT_COUNT
	.align		4
        /*0058*/ 	.byte	0x02, 0x4a
	.zero		1
	.zero		1


	//----- nvinfo : EIATTR_EXIT_INSTR_OFFSETS
	.align		4
        /*005c*/ 	.byte	0x04, 0x1c
        /*005e*/ 	.short	(.L_45 - .L_44)


	//   ....[0]....
.L_44:
        /*0060*/ 	.word	0x00000cb0


	//   ....[1]....
        /*0064*/ 	.word	0x00000d00


	//----- nvinfo : EIATTR_CBANK_PARAM_SIZE
	.align		4
.L_45:
        /*0068*/ 	.byte	0x03, 0x19
        /*006a*/ 	.short	0x001c


	//----- nvinfo : EIATTR_PARAM_CBANK
	.align		4
        /*006c*/ 	.byte	0x04, 0x0a
        /*006e*/ 	.short	(.L_47 - .L_46)
	.align		4
.L_46:
        /*0070*/ 	.word	index@(.nv.constant0._Z14matrixMulTiledPfS_S_i)
        /*0074*/ 	.short	0x0380
        /*0076*/ 	.short	0x001c


	//----- nvinfo : EIATTR_SW_WAR
	.align		4
.L_47:
        /*0078*/ 	.byte	0x04, 0x36
        /*007a*/ 	.short	(.L_49 - .L_48)
.L_48:
        /*007c*/ 	.word	0x00000008
.L_49:


//--------------------- .nv.info._Z14matrixMulNaivePfS_S_i --------------------------
	.section	.nv.info._Z14matrixMulNaivePfS_S_i,"",@"SHT_CUDA_INFO"
	.sectionflags	@""
	.align	4


	//----- nvinfo : EIATTR_CUDA_API_VERSION
	.align		4
        /*0000*/ 	.byte	0x04, 0x37
        /*0002*/ 	.short	(.L_51 - .L_50)
.L_50:
        /*0004*/ 	.word	0x00000082


	//----- nvinfo : EIATTR_KPARAM_INFO
	.align		4
.L_51:
        /*0008*/ 	.byte	0x04, 0x17
        /*000a*/ 	.short	(.L_53 - .L_52)
.L_52:
        /*000c*/ 	.word	0x00000000
        /*0010*/ 	.short	0x0003
        /*0012*/ 	.short	0x0018
        /*0014*/ 	.byte	0x00, 0xf0, 0x11, 0x00


	//----- nvinfo : EIATTR_KPARAM_INFO
	.align		4
.L_53:
        /*0018*/ 	.byte	0x04, 0x17
        /*001a*/ 	.short	(.L_55 - .L_54)
.L_54:
        /*001c*/ 	.word	0x00000000
        /*0020*/ 	.short	0x0002
        /*0022*/ 	.short	0x0010
        /*0024*/ 	.byte	0x00, 0xf5, 0x21, 0x00


	//----- nvinfo : EIATTR_KPARAM_INFO
	.align		4
.L_55:
        /*0028*/ 	.byte	0x04, 0x17
        /*002a*/ 	.short	(.L_57 - .L_56)
.L_56:
        /*002c*/ 	.word	0x00000000
        /*0030*/ 	.short	0x0001
        /*0032*/ 	.short	0x0008
        /*0034*/ 	.byte	0x00, 0xf5, 0x21, 0x00


	//----- nvinfo : EIATTR_KPARAM_INFO
	.align		4
.L_57:
        /*0038*/ 	.byte	0x04, 0x17
        /*003a*/ 	.short	(.L_59 - .L_58)
.L_58:
        /*003c*/ 	.word	0x00000000
        /*0040*/ 	.short	0x0000
        /*0042*/ 	.short	0x0000
        /*0044*/ 	.byte	0x00, 0xf5, 0x21, 0x00


	//----- nvinfo : EIATTR_SPARSE_MMA_MASK
	.align		4
.L_59:
        /*0048*/ 	.byte	0x03, 0x50
        /*004a*/ 	.short	0x0000


	//----- nvinfo : EIATTR_MAXREG_COUNT
	.align		4
        /*004c*/ 	.byte	0x03, 0x1b
        /*004e*/ 	.short	0x00ff


	//----- nvinfo : EIATTR_MERCURY_ISA_VERSION
	.align		4
        /*0050*/ 	.byte	0x03, 0x5f
        /*0052*/ 	.short	0x0101


	//----- nvinfo : EIATTR_VRC_CTA_INIT_COUNT
	.align		4
        /*0054*/ 	.byte	0x02, 0x4a
	.zero		1
	.zero		1


	//----- nvinfo : EIATTR_EXIT_INSTR_OFFSETS
	.align		4
        /*0058*/ 	.byte	0x04, 0x1c
        /*005a*/ 	.short	(.L_61 - .L_60)


	//   ....[0]....
.L_60:
        /*005c*/ 	.word	0x000000c0


	//   ....[1]....
        /*0060*/ 	.word	0x00000a90


	//----- nvinfo : EIATTR_CBANK_PARAM_SIZE
	.align		4
.L_61:
        /*0064*/ 	.byte	0x03, 0x19
        /*0066*/ 	.short	0x001c


	//----- nvinfo : EIATTR_PARAM_CBANK
	.align		4
        /*0068*/ 	.byte	0x04, 0x0a
        /*006a*/ 	.short	(.L_63 - .L_62)
	.align		4
.L_62:
        /*006c*/ 	.word	index@(.nv.constant0._Z14matrixMulNaivePfS_S_i)
        /*0070*/ 	.short	0x0380
        /*0072*/ 	.short	0x001c


	//----- nvinfo : EIATTR_SW_WAR
	.align		4
.L_63:
        /*0074*/ 	.byte	0x04, 0x36
        /*0076*/ 	.short	(.L_65 - .L_64)
.L_64:
        /*0078*/ 	.word	0x00000008
.L_65:


//--------------------- .nv.callgraph             --------------------------
	.section	.nv.callgraph,"",@"SHT_CUDA_CALLGRAPH"
	.align	4
	.sectionentsize	8
	.align		4
        /*0000*/ 	.word	0x00000000
	.align		4
        /*0004*/ 	.word	0xffffffff
	.align		4
        /*0008*/ 	.word	0x00000000
	.align		4
        /*000c*/ 	.word	0xfffffffe
	.align		4
        /*0010*/ 	.word	0x00000000
	.align		4
        /*0014*/ 	.word	0xfffffffd
	.align		4
        /*0018*/ 	.word	0x00000000
	.align		4
        /*001c*/ 	.word	0xfffffffc


//--------------------- .text._Z23matrixMulTiledOptimizedPfS_S_i --------------------------
	.section	.text._Z23matrixMulTiledOptimizedPfS_S_i,"ax",@progbits
	.align	128
        .global         _Z23matrixMulTiledOptimizedPfS_S_i
        .type           _Z23matrixMulTiledOptimizedPfS_S_i,@function
        .size           _Z23matrixMulTiledOptimizedPfS_S_i,(.L_x_13 - _Z23matrixMulTiledOptimizedPfS_S_i)
        .other          _Z23matrixMulTiledOptimizedPfS_S_i,@"STO_CUDA_ENTRY STV_DEFAULT"
_Z23matrixMulTiledOptimizedPfS_S_i:
.text._Z23matrixMulTiledOptimizedPfS_S_i:
[----:B------:R-:W-:Y:S01]  /*0000*/  LDC R1, c[0x0][0x37c] ;  /* 0x0000df00ff017b82 */ /* 0x000fe20000000800 */
[----:B------:R-:W0:Y:S01]  /*0010*/  LDCU UR8, c[0x0][0x398] ;  /* 0x00007300ff0877ac */ /* 0x000e220008000800 */
[----:B------:R-:W1:Y:S06]  /*0020*/  S2R R12, SR_TID.X ;  /* 0x00000000000c7919 */ /* 0x000e6c0000002100 */
[----:B------:R-:W1:Y:S01]  /*0030*/  LDC R8, c[0x0][0x360] ;  /* 0x0000d800ff087b82 */ /* 0x000e620000000800 */
[----:B------:R-:W-:Y:S01]  /*0040*/  HFMA2 R20, -RZ, RZ, 0, 0 ;  /* 0x00000000ff147431 */ /* 0x000fe200000001ff */
[----:B------:R-:W2:Y:S01]  /*0050*/  LDCU.64 UR4, c[0x0][0x358] ;  /* 0x00006b00ff0477ac */ /* 0x000ea20008000a00 */
[----:B------:R-:W3:Y:S05]  /*0060*/  S2R R0, SR_TID.Y ;  /* 0x0000000000007919 */ /* 0x000eea0000002200 */
[----:B------:R-:W1:Y:S08]  /*0070*/  S2UR UR6, SR_CTAID.X ;  /* 0x00000000000679c3 */ /* 0x000e700000002500 */
[----:B------:R-:W3:Y:S01]  /*0080*/  S2UR UR7, SR_CTAID.Y ;  /* 0x00000000000779c3 */ /* 0x000ee20000002600 */
[----:B0-----:R-:W-:-:S04]  /*0090*/  MOV R7, UR8 ;  /* 0x0000000800077c02 */ /* 0x001fc80008000f00 */
[----:B------:R-:W-:-:S03]  /*00a0*/  ISETP.GE.AND P0, PT, R7, 0x1, PT ;  /* 0x000000010700780c */ /* 0x000fc60003f06270 */
[----:B------:R-:W3:Y:S01]  /*00b0*/  LDC R9, c[0x0][0x364] ;  /* 0x0000d900ff097b82 */ /* 0x000ee20000000800 */
[----:B-1----:R-:W-:Y:S02]  /*00c0*/  IMAD R8, R8, UR6, R12 ;  /* 0x0000000608087c24 */ /* 0x002fe4000f8e020c */
[----:B---3--:R-:W-:-:S07]  /*00d0*/  IMAD R9, R9, UR7, R0 ;  /* 0x0000000709097c24 */ /* 0x008fce000f8e0200 */
[----:B--2---:R-:W-:Y:S05]  /*00e0*/  @!P0 BRA `(.L_x_0) ;  /* 0x0000000c007c8947 */ /* 0x004fea0003800000 */
[----:B------:R-:W0:Y:S01]  /*00f0*/  S2R R4, SR_CgaCtaId ;  /* 0x0000000000047919 */ /* 0x000e220000008800 */
[----:B------:R-:W-:Y:S01]  /*0100*/  MOV R2, 0x400 ;  /* 0x0000040000027802 */ /* 0x000fe20000000f00 */
[----:B------:R-:W-:Y:S01]  /*0110*/  IMAD R10, R9, R7, R12 ;  /* 0x00000007090a7224 */ /* 0x000fe200078e020c */
[C---:B------:R-:W-:Y:S02]  /*0120*/  ISETP.GE.U32.AND P0, PT, R7.reuse, 0x11, PT ;  /* 0x000000110700780c */ /* 0x040fe40003f06070 */
[----:B------:R-:W-:Y:S02]  /*0130*/  IADD3 R3, PT, PT, R2, 0x440, RZ ;  /* 0x0000044002037810 */ /* 0x000fe40007ffe0ff */
[----:B------:R-:W-:Y:S02]  /*0140*/  IADD3 R21, PT, PT, R7, 0xf, RZ ;  /* 0x0000000f07157810 */ /* 0x000fe40007ffe0ff */
[----:B------:R-:W-:Y:S02]  /*0150*/  MOV R20, RZ ;  /* 0x000000ff00147202 */ /* 0x000fe40000000f00 */
[----:B------:R-:W-:-:S02]  /*0160*/  MOV R15, RZ ;  /* 0x000000ff000f7202 */ /* 0x000fc40000000f00 */
[C---:B0-----:R-:W-:Y:S02]  /*0170*/  LEA R11, R4.reuse, R2, 0x18 ;  /* 0x00000002040b7211 */ /* 0x041fe400078ec0ff */
[----:B------:R-:W-:-:S03]  /*0180*/  LEA R3, R4, R3, 0x18 ;  /* 0x0000000304037211 */ /* 0x000fc600078ec0ff */
[----:B------:R-:W-:Y:S01]  /*0190*/  IMAD R11, R0, 0x44, R11 ;  /* 0x00000044000b7824 */ /* 0x000fe200078e020b */
[----:B------:R-:W-:-:S04]  /*01a0*/  LEA R13, R12, R3, 0x2 ;  /* 0x000000030c0d7211 */ /* 0x000fc800078e10ff */
[----:B------:R-:W-:Y:S01]  /*01b0*/  LEA R12, R12, R11, 0x2 ;  /* 0x0000000b0c0c7211 */ /* 0x000fe200078e10ff */
[----:B------:R-:W-:Y:S01]  /*01c0*/  IMAD R14, R0, 0x44, R13 ;  /* 0x00000044000e7824 */ /* 0x000fe200078e020d */
[----:B------:R-:W-:Y:S06]  /*01d0*/  @!P0 BRA `(.L_x_1) ;  /* 0x0000000800348947 */ /* 0x000fec0003800000 */
[----:B------:R-:W0:Y:S01]  /*01e0*/  LDC R15, c[0x0][0x398] ;  /* 0x0000e600ff0f7b82 */ /* 0x000e220000000800 */
[----:B------:R-:W-:Y:S01]  /*01f0*/  SHF.R.U32.HI R2, RZ, 0x4, R21 ;  /* 0x00000004ff027819 */ /* 0x000fe20000011615 */
[CCC-:B------:R-:W-:Y:S01]  /*0200*/  IMAD R18, R0.reuse, R7.reuse, R8.reuse ;  /* 0x0000000700127224 */ /* 0x1c0fe200078e0208 */
[----:B------:R-:W-:Y:S02]  /*0210*/  IADD3 R17, PT, PT, R0, 0x10, RZ ;  /* 0x0000001000117810 */ /* 0x000fe40007ffe0ff */
[----:B------:R-:W-:Y:S02]  /*0220*/  LOP3.LUT R2, R2, 0x7fffffe, RZ, 0xc0, !PT ;  /* 0x07fffffe02027812 */ /* 0x000fe400078ec0ff */
[----:B------:R-:W-:Y:S01]  /*0230*/  MOV R20, RZ ;  /* 0x000000ff00147202 */ /* 0x000fe20000000f00 */
[----:B------:R-:W-:Y:S01]  /*0240*/  IMAD R17, R17, R7, R8 ;  /* 0x0000000711117224 */ /* 0x000fe200078e0208 */
[----:B------:R-:W-:Y:S02]  /*0250*/  MOV R6, R0 ;  /* 0x0000000000067202 */ /* 0x000fe40000000f00 */
[----:B------:R-:W-:-:S02]  /*0260*/  MOV R19, R10 ;  /* 0x0000000a00137202 */ /* 0x000fc40000000f00 */
[----:B------:R-:W-:-:S07]  /*0270*/  IADD3 R16, PT, PT, -R2, RZ, RZ ;  /* 0x000000ff02107210 */ /* 0x000fce0007ffe1ff */
.L_x_2:
[----:B------:R-:W-:Y:S01]  /*0280*/  VIMNMX R2, PT, PT, R8, R6, !PT ;  /* 0x0000000608027248 */ /* 0x000fe20007fe0100 */
[----:B------:R-:W1:Y:S01]  /*0290*/  LDC.64 R4, c[0x0][0x380] ;  /* 0x0000e000ff047b82 */ /* 0x000e620000000a00 */
[----:B0-----:R-:W-:Y:S01]  /*02a0*/  MOV R7, R15 ;  /* 0x0000000f00077202 */ /* 0x001fe20000000f00 */
[----:B------:R-:W-:Y:S01]  /*02b0*/  HFMA2 R25, -RZ, RZ, 0, 0 ;  /* 0x00000000ff197431 */ /* 0x000fe200000001ff */
[----:B------:R-:W-:Y:S02]  /*02c0*/  MOV R27, RZ ;  /* 0x000000ff001b7202 */ /* 0x000fe40000000f00 */
[----:B------:R-:W-:-:S13]  /*02d0*/  ISETP.GE.AND P0, PT, R2, R7, PT ;  /* 0x000000070200720c */ /* 0x000fda0003f06270 */
[----:B------:R-:W0:Y:S01]  /*02e0*/  @!P0 LDC.64 R2, c[0x0][0x388] ;  /* 0x0000e200ff028b82 */ /* 0x000e220000000a00 */
[----:B-1----:R-:W-:-:S05]  /*02f0*/  IMAD.WIDE R4, R19, 0x4, R4 ;  /* 0x0000000413047825 */ /* 0x002fca00078e0204 */
[----:B------:R-:W2:Y:S01]  /*0300*/  @!P0 LDG.E R25, desc[UR4][R4.64] ;  /* 0x0000000404198981 */ /* 0x000ea2000c1e1900 */
[----:B0-----:R-:W-:-:S05]  /*0310*/  @!P0 IMAD.WIDE R2, R18, 0x4, R2 ;  /* 0x0000000412028825 */ /* 0x001fca00078e0202 */
[----:B------:R-:W3:Y:S04]  /*0320*/  @!P0 LDG.E R27, desc[UR4][R2.64] ;  /* 0x00000004021b8981 */ /* 0x000ee8000c1e1900 */
[----:B--2---:R-:W-:Y:S04]  /*0330*/  STS [R12], R25 ;  /* 0x000000190c007388 */ /* 0x004fe80000000800 */
[----:B---3--:R-:W-:Y:S01]  /*0340*/  STS [R14], R27 ;  /* 0x0000001b0e007388 */ /* 0x008fe20000000800 */
[----:B------:R-:W-:Y:S06]  /*0350*/  BAR.SYNC.DEFER_BLOCKING 0x0 ;  /* 0x0000000000007b1d */ /* 0x000fec0000010000 */
[----:B------:R-:W-:Y:S04]  /*0360*/  LDS R29, [R11] ;  /* 0x000000000b1d7984 */ /* 0x000fe80000000800 */
[----:B------:R-:W0:Y:S04]  /*0370*/  LDS R24, [R13] ;  /* 0x000000000d187984 */ /* 0x000e280000000800 */
[----:B------:R-:W-:Y:S04]  /*0380*/  LDS R26, [R11+0x4] ;  /* 0x000004000b1a7984 */ /* 0x000fe80000000800 */
[----:B------:R-:W1:Y:S04]  /*0390*/  LDS R28, [R13+0x44] ;  /* 0x000044000d1c7984 */ /* 0x000e680000000800 */
[----:B------:R-:W-:Y:S04]  /*03a0*/  LDS R22, [R11+0x8] ;  /* 0x000008000b167984 */ /* 0x000fe80000000800 */
[----:B------:R-:W2:Y:S04]  /*03b0*/  LDS R23, [R13+0x88] ;  /* 0x000088000d177984 */ /* 0x000ea80000000800 */
[----:B------:R-:W-:Y:S04]  /*03c0*/  LDS R2, [R11+0xc] ;  /* 0x00000c000b027984 */ /* 0x000fe80000000800 */
[----:B------:R-:W3:Y:S04]  /*03d0*/  LDS R3, [R13+0xcc] ;  /* 0x0000cc000d037984 */ /* 0x000ee80000000800 */
[----:B------:R-:W-:Y:S01]  /*03e0*/  LDS R25, [R13+0x110] ;  /* 0x000110000d197984 */ /* 0x000fe20000000800 */
[----:B0-----:R-:W-:-:S03]  /*03f0*/  FFMA R24, R29, R24, R20 ;  /* 0x000000181d187223 */ /* 0x001fc60000000014 */
[----:B------:R-:W0:Y:S01]  /*0400*/  LDS R20, [R11+0x10] ;  /* 0x000010000b147984 */ /* 0x000e220000000800 */
[----:B-1----:R-:W-:-:S03]  /*0410*/  FFMA R27, R26, R28, R24 ;  /* 0x0000001c1a1b7223 */ /* 0x002fc60000000018 */
[----:B------:R-:W-:Y:S01]  /*0420*/  LDS R26, [R13+0x374] ;  /* 0x000374000d1a7984 */ /* 0x000fe20000000800 */
[----:B--2---:R-:W-:-:S03]  /*0430*/  FFMA R27, R22, R23, R27 ;  /* 0x00000017161b7223 */ /* 0x004fc6000000001b */
[----:B------:R-:W-:Y:S04]  /*0440*/  LDS R23, [R11+0x14] ;  /* 0x000014000b177984 */ /* 0x000fe80000000800 */
[----:B------:R-:W1:Y:S01]  /*0450*/  LDS R22, [R13+0x154] ;  /* 0x000154000d167984 */ /* 0x000e620000000800 */
[----:B---3--:R-:W-:-:S03]  /*0460*/  FFMA R27, R2, R3, R27 ;  /* 0x00000003021b7223 */ /* 0x008fc6000000001b */
[----:B------:R-:W-:Y:S04]  /*0470*/  LDS R3, [R11+0x18] ;  /* 0x000018000b037984 */ /* 0x000fe80000000800 */
[----:B------:R-:W2:Y:S01]  /*0480*/  LDS R2, [R13+0x198] ;  /* 0x000198000d027984 */ /* 0x000ea20000000800 */
[----:B0-----:R-:W-:-:S03]  /*0490*/  FFMA R24, R20, R25, R27 ;  /* 0x0000001914187223 */ /* 0x001fc6000000001b */
[----:B------:R-:W-:Y:S04]  /*04a0*/  LDS R20, [R11+0x1c] ;  /* 0x00001c000b147984 */ /* 0x000fe80000000800 */
[----:B------:R-:W0:Y:S01]  /*04b0*/  LDS R25, [R13+0x1dc] ;  /* 0x0001dc000d197984 */ /* 0x000e220000000800 */
[----:B-1----:R-:W-:-:S03]  /*04c0*/  FFMA R24, R23, R22, R24 ;  /* 0x0000001617187223 */ /* 0x002fc60000000018 */
[----:B------:R-:W-:Y:S04]  /*04d0*/  LDS R22, [R11+0x20] ;  /* 0x000020000b167984 */ /* 0x000fe80000000800 */
[----:B------:R-:W1:Y:S01]  /*04e0*/  LDS R23, [R13+0x220] ;  /* 0x000220000d177984 */ /* 0x000e620000000800 */
[----:B--2---:R-:W-:-:S03]  /*04f0*/  FFMA R27, R3, R2, R24 ;  /* 0x00000002031b7223 */ /* 0x004fc60000000018 */
        /* <DEDUP_REMOVED lines=11> */
[----:B------:R-:W-:Y:S01]  /*05b0*/  IADD3 R27, PT, PT, R6, 0x10, RZ ;  /* 0x00000010061b7810 */ /* 0x000fe20007ffe0ff */
[----:B0-----:R-:W-:-:S03]  /*05c0*/  FFMA R25, R25, R20, R24 ;  /* 0x0000001419197223 */ /* 0x001fc60000000018 */
[----:B------:R-:W-:Y:S01]  /*05d0*/  VIMNMX R20, PT, PT, R8, R27, !PT ;  /* 0x0000001b08147248 */ /* 0x000fe20007fe0100 */
[----:B------:R-:W-:Y:S03]  /*05e0*/  LDS R24, [R13+0x3b8] ;  /* 0x0003b8000d187984 */ /* 0x000fe60000000800 */
[----:B------:R-:W-:Y:S01]  /*05f0*/  ISETP.GE.AND P0, PT, R20, R7, PT ;  /* 0x000000071400720c */ /* 0x000fe20003f06270 */
[----:B------:R-:W0:Y:S01]  /*0600*/  LDS R27, [R11+0x34] ;  /* 0x000034000b1b7984 */ /* 0x000e220000000800 */
[----:B-1----:R-:W-:-:S03]  /*0610*/  FFMA R20, R22, R23, R25 ;  /* 0x0000001716147223 */ /* 0x002fc60000000019 */
[----:B------:R-:W1:Y:S04]  /*0620*/  LDS R25, [R11+0x38] ;  /* 0x000038000b197984 */ /* 0x000e680000000800 */
[----:B------:R-:W-:Y:S01]  /*0630*/  LDS R23, [R11+0x3c] ;  /* 0x00003c000b177984 */ /* 0x000fe20000000800 */
[----:B--2---:R-:W-:-:S03]  /*0640*/  FFMA R20, R3, R2, R20 ;  /* 0x0000000203147223 */ /* 0x004fc60000000014 */
[----:B------:R-:W2:Y:S01]  /*0650*/  @!P0 LDC.64 R2, c[0x0][0x388] ;  /* 0x0000e200ff028b82 */ /* 0x000ea20000000a00 */
[----:B------:R-:W3:Y:S01]  /*0660*/  LDS R22, [R13+0x3fc] ;  /* 0x0003fc000d167984 */ /* 0x000ee20000000800 */
[----:B------:R-:W-:-:S06]  /*0670*/  CS2R R28, SRZ ;  /* 0x00000000001c7805 */ /* 0x000fcc000001ff00 */
[----:B------:R-:W-:Y:S01]  /*0680*/  BAR.SYNC.DEFER_BLOCKING 0x0 ;  /* 0x0000000000007b1d */ /* 0x000fe20000010000 */
[----:B--2---:R-:W-:-:S05]  /*0690*/  @!P0 IMAD.WIDE R2, R17, 0x4, R2 ;  /* 0x0000000411028825 */ /* 0x004fca00078e0202 */
[----:B------:R-:W2:Y:S04]  /*06a0*/  @!P0 LDG.E R29, desc[UR4][R4.64+0x40] ;  /* 0x00004004041d8981 */ /* 0x000ea8000c1e1900 */
[----:B------:R-:W4:Y:S01]  /*06b0*/  @!P0 LDG.E R28, desc[UR4][R2.64] ;  /* 0x00000004021c8981 */ /* 0x000f22000c1e1900 */
[----:B0-----:R-:W-:-:S04]  /*06c0*/  FFMA R20, R27, R26, R20 ;  /* 0x0000001a1b147223 */ /* 0x001fc80000000014 */
[----:B-1----:R-:W-:-:S04]  /*06d0*/  FFMA R24, R25, R24, R20 ;  /* 0x0000001819187223 */ /* 0x002fc80000000014 */
[----:B---3--:R-:W-:Y:S01]  /*06e0*/  FFMA R23, R23, R22, R24 ;  /* 0x0000001617177223 */ /* 0x008fe20000000018 */
[----:B------:R-:W-:-:S04]  /*06f0*/  IADD3 R16, PT, PT, R16, 0x2, RZ ;  /* 0x0000000210107810 */ /* 0x000fc80007ffe0ff */
[----:B------:R-:W-:Y:S02]  /*0700*/  ISETP.NE.AND P0, PT, R16, RZ, PT ;  /* 0x000000ff1000720c */ /* 0x000fe40003f05270 */
[----:B------:R-:W-:Y:S02]  /*0710*/  IADD3 R6, PT, PT, R6, 0x20, RZ ;  /* 0x0000002006067810 */ /* 0x000fe40007ffe0ff */
[----:B------:R-:W-:Y:S02]  /*0720*/  IADD3 R19, PT, PT, R19, 0x20, RZ ;  /* 0x0000002013137810 */ /* 0x000fe40007ffe0ff */
[C---:B------:R-:W-:Y:S02]  /*0730*/  LEA R18, R7.reuse, R18, 0x5 ;  /* 0x0000001207127211 */ /* 0x040fe400078e28ff */
[----:B------:R-:W-:Y:S01]  /*0740*/  LEA R17, R7, R17, 0x5 ;  /* 0x0000001107117211 */ /* 0x000fe200078e28ff */
[----:B--2---:R-:W-:Y:S04]  /*0750*/  STS [R12], R29 ;  /* 0x0000001d0c007388 */ /* 0x004fe80000000800 */
[----:B----4-:R-:W-:Y:S01]  /*0760*/  STS [R14], R28 ;  /* 0x0000001c0e007388 */ /* 0x010fe20000000800 */
        /* <DEDUP_REMOVED lines=9> */
[----:B------:R-:W-:Y:S04]  /*0800*/  LDS R22, [R11+0x10] ;  /* 0x000010000b167984 */ /* 0x000fe80000000800 */
[----:B------:R-:W-:Y:S01]  /*0810*/  LDS R24, [R13+0x3fc] ;  /* 0x0003fc000d187984 */ /* 0x000fe20000000800 */
[----:B0-----:R-:W-:-:S03]  /*0820*/  FFMA R29, R28, R29, R23 ;  /* 0x0000001d1c1d7223 */ /* 0x001fc60000000017 */
[----:B------:R-:W0:Y:S01]  /*0830*/  LDS R23, [R13+0x110] ;  /* 0x000110000d177984 */ /* 0x000e220000000800 */
[----:B-1----:R-:W-:-:S03]  /*0840*/  FFMA R29, R4, R5, R29 ;  /* 0x00000005041d7223 */ /* 0x002fc6000000001d */
[----:B------:R-:W-:Y:S04]  /*0850*/  LDS R4, [R11+0x14] ;  /* 0x000014000b047984 */ /* 0x000fe80000000800 */
[----:B------:R-:W1:Y:S01]  /*0860*/  LDS R5, [R13+0x154] ;  /* 0x000154000d057984 */ /* 0x000e620000000800 */
[----:B--2---:R-:W-:-:S03]  /*0870*/  FFMA R29, R20, R25, R29 ;  /* 0x00000019141d7223 */ /* 0x004fc6000000001d */
[----:B------:R-:W-:Y:S04]  /*0880*/  LDS R20, [R11+0x18] ;  /* 0x000018000b147984 */ /* 0x000fe80000000800 */
[----:B------:R-:W2:Y:S01]  /*0890*/  LDS R25, [R13+0x198] ;  /* 0x000198000d197984 */ /* 0x000ea20000000800 */
[----:B---3--:R-:W-:-:S03]  /*08a0*/  FFMA R29, R2, R3, R29 ;  /* 0x00000003021d7223 */ /* 0x008fc6000000001d */
[----:B------:R-:W-:Y:S04]  /*08b0*/  LDS R2, [R11+0x1c] ;  /* 0x00001c000b027984 */ /* 0x000fe80000000800 */
[----:B------:R-:W3:Y:S01]  /*08c0*/  LDS R3, [R13+0x1dc] ;  /* 0x0001dc000d037984 */ /* 0x000ee20000000800 */
        /* <DEDUP_REMOVED lines=22> */
[----:B------:R-:W3:Y:S01]  /*0a30*/  LDS R3, [R11+0x3c] ;  /* 0x00003c000b037984 */ /* 0x000ee20000000800 */
[----:B0-----:R-:W-:-:S04]  /*0a40*/  FFMA R23, R23, R22, R2 ;  /* 0x0000001617177223 */ /* 0x001fc80000000002 */
[----:B-1----:R-:W-:-:S04]  /*0a50*/  FFMA R5, R4, R5, R23 ;  /* 0x0000000504057223 */ /* 0x002fc80000000017 */
[----:B--2---:R-:W-:-:S04]  /*0a60*/  FFMA R20, R20, R25, R5 ;  /* 0x0000001914147223 */ /* 0x004fc80000000005 */
[----:B---3--:R-:W-:Y:S01]  /*0a70*/  FFMA R20, R3, R24, R20 ;  /* 0x0000001803147223 */ /* 0x008fe20000000014 */
[----:B------:R-:W-:Y:S06]  /*0a80*/  BAR.SYNC.DEFER_BLOCKING 0x0 ;  /* 0x0000000000007b1d */ /* 0x000fec0000010000 */
[----:B------:R-:W-:Y:S05]  /*0a90*/  @P0 BRA `(.L_x_2) ;  /* 0xfffffff400f80947 */ /* 0x000fea000383ffff */
[----:B------:R-:W-:-:S07]  /*0aa0*/  LOP3.LUT R15, R21, 0x7fffffe0, RZ, 0xc0, !PT ;  /* 0x7fffffe0150f7812 */ /* 0x000fce00078ec0ff */
.L_x_1:
[----:B------:R-:W-:-:S13]  /*0ab0*/  LOP3.LUT P0, RZ, R21, 0x10, RZ, 0xc0, !PT ;  /* 0x0000001015ff7812 */ /* 0x000fda000780c0ff */
[----:B------:R-:W-:Y:S05]  /*0ac0*/  @!P0 BRA `(.L_x_0) ;  /* 0x0000000400048947 */ /* 0x000fea0003800000 */
[----:B------:R-:W-:-:S04]  /*0ad0*/  IADD3 R17, PT, PT, R0, R15, RZ ;  /* 0x0000000f00117210 */ /* 0x000fc80007ffe0ff */
[----:B------:R-:W-:-:S04]  /*0ae0*/  VIMNMX R0, PT, PT, R8, R17, !PT ;  /* 0x0000001108007248 */ /* 0x000fc80007fe0100 */
[----:B------:R-:W-:-:S13]  /*0af0*/  ISETP.GE.AND P0, PT, R0, R7, PT ;  /* 0x000000070000720c */ /* 0x000fda0003f06270 */
[----:B------:R-:W0:Y:S01]  /*0b00*/  @!P0 LDC.64 R4, c[0x0][0x380] ;  /* 0x0000e000ff048b82 */ /* 0x000e220000000a00 */
[----:B------:R-:W-:Y:S01]  /*0b10*/  @!P0 IADD3 R15, PT, PT, R10, R15, RZ ;  /* 0x0000000f0a0f8210 */ /* 0x000fe20007ffe0ff */
[----:B------:R-:W-:-:S06]  /*0b20*/  @!P0 IMAD R17, R17, R7, R8 ;  /* 0x0000000711118224 */ /* 0x000fcc00078e0208 */
[----:B------:R-:W1:Y:S01]  /*0b30*/  @!P0 LDC.64 R2, c[0x0][0x388] ;  /* 0x0000e200ff028b82 */ /* 0x000e620000000a00 */
[----:B0-----:R-:W-:-:S04]  /*0b40*/  @!P0 IMAD.WIDE R4, R15, 0x4, R4 ;  /* 0x000000040f048825 */ /* 0x001fc800078e0204 */
[----:B------:R-:W-:Y:S02]  /*0b50*/  HFMA2 R15, -RZ, RZ, 0, 0 ;  /* 0x00000000ff0f7431 */ /* 0x000fe400000001ff */
[----:B-1----:R-:W-:Y:S01]  /*0b60*/  @!P0 IMAD.WIDE R2, R17, 0x4, R2 ;  /* 0x0000000411028825 */ /* 0x002fe200078e0202 */
[----:B------:R-:W-:-:S03]  /*0b70*/  MOV R17, RZ ;  /* 0x000000ff00117202 */ /* 0x000fc60000000f00 */
[----:B------:R-:W2:Y:S04]  /*0b80*/  @!P0 LDG.E R15, desc[UR4][R4.64] ;  /* 0x00000004040f8981 */ /* 0x000ea8000c1e1900 */
        /* <DEDUP_REMOVED lines=13> */
[----:B------:R-:W4:Y:S04]  /*0c60*/  LDS R25, [R13+0x110] ;  /* 0x000110000d197984 */ /* 0x000f280000000800 */
[----:B------:R-:W-:Y:S04]  /*0c70*/  LDS R6, [R11+0x14] ;  /* 0x000014000b067984 */ /* 0x000fe80000000800 */
[----:B------:R-:W5:Y:S01]  /*0c80*/  LDS R17, [R13+0x154] ;  /* 0x000154000d117984 */ /* 0x000f620000000800 */
        /* <DEDUP_REMOVED lines=12> */
[----:B----4-:R-:W-:-:S03]  /*0d50*/  FFMA R29, R16, R25, R29 ;  /* 0x00000019101d7223 */ /* 0x010fc6000000001d */
[----:B------:R-:W-:Y:S04]  /*0d60*/  LDS R10, [R11+0x28] ;  /* 0x000028000b0a7984 */ /* 0x000fe80000000800 */
[----:B------:R-:W4:Y:S01]  /*0d70*/  LDS R19, [R13+0x2a8] ;  /* 0x0002a8000d137984 */ /* 0x000f220000000800 */
[----:B-----5:R-:W-:-:S03]  /*0d80*/  FFMA R22, R6, R17, R29 ;  /* 0x0000001106167223 */ /* 0x020fc6000000001d */
        /* <DEDUP_REMOVED lines=14> */
[----:B----4-:R-:W-:-:S04]  /*0e70*/  FFMA R3, R10, R19, R3 ;  /* 0x000000130a037223 */ /* 0x010fc80000000003 */
[----:B-----5:R-:W-:-:S04]  /*0e80*/  FFMA R3, R14, R23, R3 ;  /* 0x000000170e037223 */ /* 0x020fc80000000003 */
[----:B0-----:R-:W-:-:S04]  /*0e90*/  FFMA R3, R18, R27, R3 ;  /* 0x0000001b12037223 */ /* 0x001fc80000000003 */
[----:B-1----:R-:W-:-:S04]  /*0ea0*/  FFMA R3, R16, R25, R3 ;  /* 0x0000001910037223 */ /* 0x002fc80000000003 */
[----:B--2---:R-:W-:-:S04]  /*0eb0*/  FFMA R3, R6, R17, R3 ;  /* 0x0000001106037223 */ /* 0x004fc80000000003 */
[----:B---3--:R-:W-:Y:S01]  /*0ec0*/  FFMA R20, R20, R29, R3 ;  /* 0x0000001d14147223 */ /* 0x008fe20000000003 */
[----:B------:R-:W-:Y:S06]  /*0ed0*/  BAR.SYNC.DEFER_BLOCKING 0x0 ;  /* 0x0000000000007b1d */ /* 0x000fec0000010000 */
.L_x_0:
[----:B------:R-:W-:-:S04]  /*0ee0*/  VIMNMX R0, PT, PT, R8, R9, !PT ;  /* 0x0000000908007248 */ /* 0x000fc80007fe0100 */
[----:B------:R-:W-:-:S13]  /*0ef0*/  ISETP.GE.AND P0, PT, R0, R7, PT ;  /* 0x000000070000720c */ /* 0x000fda0003f06270 */
[----:B------:R-:W-:Y:S05]  /*0f00*/  @P0 EXIT ;  /* 0x000000000000094d */ /* 0x000fea0003800000 */
[----:B------:R-:W0:Y:S01]  /*0f10*/  LDC.64 R2, c[0x0][0x390] ;  /* 0x0000e400ff027b82 */ /* 0x000e220000000a00 */
[----:B------:R-:W-:-:S04]  /*0f20*/  IMAD R7, R9, R7, R8 ;  /* 0x0000000709077224 */ /* 0x000fc800078e0208 */
[----:B0-----:R-:W-:-:S05]  /*0f30*/  IMAD.WIDE R2, R7, 0x4, R2 ;  /* 0x0000000407027825 */ /* 0x001fca00078e0202 */
[----:B------:R-:W-:Y:S01]  /*0f40*/  STG.E desc[UR4][R2.64], R20 ;  /* 0x0000001402007986 */ /* 0x000fe2000c101904 */
[----:B------:R-:W-:Y:S05]  /*0f50*/  EXIT ;  /* 0x000000000000794d */ /* 0x000fea0003800000 */
.L_x_3:
[----:B------:R-:W-:-:S00]  /*0f60*/  BRA `(.L_x_3) ;  /* 0xfffffffc00fc7947 */ /* 0x000fc0000383ffff */
[----:B------:R-:W-:-:S00]  /*0f70*/  NOP ;  /* 0x0000000000007918 */ /* 0x000fc00000000000 */
        /* <DEDUP_REMOVED lines=8> */
.L_x_13:


//--------------------- .text._Z14matrixMulTiledPfS_S_i --------------------------
	.section	.text._Z14matrixMulTiledPfS_S_i,"ax",@progbits
	.align	128
        .global         _Z14matrixMulTiledPfS_S_i
        .type           _Z14matrixMulTiledPfS_S_i,@function
        .size           _Z14matrixMulTiledPfS_S_i,(.L_x_14 - _Z14matrixMulTiledPfS_S_i)
        .other          _Z14matrixMulTiledPfS_S_i,@"STO_CUDA_ENTRY STV_DEFAULT"
_Z14matrixMulTiledPfS_S_i:
.text._Z14matrixMulTiledPfS_S_i:
        /* <DEDUP_REMOVED lines=15> */
[----:B------:R-:W0:Y:S01]  /*00f0*/  S2UR UR6, SR_CgaCtaId ;  /* 0x00000000000679c3 */ /* 0x000e220000008800 */
[----:B------:R-:W-:Y:S01]  /*0100*/  UMOV UR4, 0x400 ;  /* 0x0000040000047882 */ /* 0x000fe20000000000 */
[----:B------:R-:W-:Y:S01]  /*0110*/  ISETP.GE.U32.AND P0, PT, R0, 0x11, PT ;  /* 0x000000110000780c */ /* 0x000fe20003f06070 */
[----:B------:R-:W-:Y:S01]  /*0120*/  UIADD3 UR5, UPT, UPT, UR4, 0x400, URZ ;  /* 0x0000040004057890 */ /* 0x000fe2000fffe0ff */
[----:B------:R-:W-:Y:S01]  /*0130*/  IMAD R21, R2, R0, R22 ;  /* 0x0000000002157224 */ /* 0x000fe200078e0216 */
[----:B------:R-:W-:Y:S02]  /*0140*/  IADD3 R23, PT, PT, R0, 0xf, RZ ;  /* 0x0000000f00177810 */ /* 0x000fe40007ffe0ff */
[----:B------:R-:W-:Y:S01]  /*0150*/  CS2R R6, SRZ ;  /* 0x0000000000067805 */ /* 0x000fe2000001ff00 */
[----:B0-----:R-:W-:Y:S02]  /*0160*/  ULEA UR4, UR6, UR4, 0x18 ;  /* 0x0000000406047291 */ /* 0x001fe4000f8ec0ff */
[----:B------:R-:W-:-:S04]  /*0170*/  ULEA UR5, UR6, UR5, 0x18 ;  /* 0x0000000506057291 */ /* 0x000fc8000f8ec0ff */
[C---:B------:R-:W-:Y:S02]  /*0180*/  LEA R17, R13.reuse, UR4, 0x6 ;  /* 0x000000040d117c11 */ /* 0x040fe4000f8e30ff */
[C---:B------:R-:W-:Y:S02]  /*0190*/  LEA R16, R22.reuse, UR5, 0x2 ;  /* 0x0000000516107c11 */ /* 0x040fe4000f8e10ff */
[----:B------:R-:W-:Y:S02]  /*01a0*/  LEA R22, R22, R17, 0x2 ;  /* 0x0000001116167211 */ /* 0x000fe400078e10ff */
[----:B------:R-:W-:Y:S01]  /*01b0*/  LEA R20, R13, R16, 0x6 ;  /* 0x000000100d147211 */ /* 0x000fe200078e30ff */
[----:B------:R-:W-:Y:S06]  /*01c0*/  @!P0 BRA `(.L_x_5) ;  /* 0x0000000400d48947 */ /* 0x000fec0003800000 */
        /* <DEDUP_REMOVED lines=9> */
.L_x_6:
[----:B------:R-:W0:Y:S01]  /*0260*/  LDC R0, c[0x0][0x398] ;  /* 0x0000e600ff007b82 */ /* 0x000e220000000800 */
[----:B------:R-:W-:Y:S01]  /*0270*/  VIMNMX R5, PT, PT, R3, R14, !PT ;  /* 0x0000000e03057248 */ /* 0x000fe20007fe0100 */
[----:B------:R-:W-:Y:S01]  /*0280*/  HFMA2 R27, -RZ, RZ, 0, 0 ;  /* 0x00000000ff1b7431 */ /* 0x000fe200000001ff */
[----:B------:R-:W-:-:S05]  /*0290*/  MOV R29, RZ ;  /* 0x000000ff001d7202 */ /* 0x000fca0000000f00 */
[----:B------:R-:W1:Y:S01]  /*02a0*/  LDC.64 R24, c[0x0][0x380] ;  /* 0x0000e000ff187b82 */ /* 0x000e620000000a00 */
[----:B0-----:R-:W-:Y:S01]  /*02b0*/  ISETP.GE.AND P0, PT, R5, R0, PT ;  /* 0x000000000500720c */ /* 0x001fe20003f06270 */
[----:B-1----:R-:W-:-:S12]  /*02c0*/  IMAD.WIDE R24, R12, 0x4, R24 ;  /* 0x000000040c187825 */ /* 0x002fd800078e0218 */
[----:B------:R-:W0:Y:S01]  /*02d0*/  @!P0 LDC.64 R4, c[0x0][0x388] ;  /* 0x0000e200ff048b82 */ /* 0x000e220000000a00 */
[----:B------:R-:W2:Y:S01]  /*02e0*/  @!P0 LDG.E R27, desc[UR8][R24.64] ;  /* 0x00000008181b8981 */ /* 0x000ea2000c1e1900 */
[----:B0-----:R-:W-:-:S05]  /*02f0*/  @!P0 IMAD.WIDE R4, R15, 0x4, R4 ;  /* 0x000000040f048825 */ /* 0x001fca00078e0204 */
[----:B------:R-:W3:Y:S04]  /*0300*/  @!P0 LDG.E R29, desc[UR8][R4.64] ;  /* 0x00000008041d8981 */ /* 0x000ee8000c1e1900 */
[----:B--2---:R-:W-:Y:S04]  /*0310*/  STS [R22], R27 ;  /* 0x0000001b16007388 */ /* 0x004fe80000000800 */
[----:B---3--:R-:W-:Y:S01]  /*0320*/  STS [R20], R29 ;  /* 0x0000001d14007388 */ /* 0x008fe20000000800 */
[----:B------:R-:W-:Y:S06]  /*0330*/  BAR.SYNC.DEFER_BLOCKING 0x0 ;  /* 0x0000000000007b1d */ /* 0x000fec0000010000 */
[----:B------:R-:W-:Y:S04]  /*0340*/  LDS R6, [R16] ;  /* 0x0000000010067984 */ /* 0x000fe80000000800 */
[----:B------:R-:W0:Y:S04]  /*0350*/  LDS.128 R8, [R17] ;  /* 0x0000000011087984 */ /* 0x000e280000000c00 */
[----:B------:R-:W1:Y:S04]  /*0360*/  LDS R28, [R16+0x40] ;  /* 0x00004000101c7984 */ /* 0x000e680000000800 */
[----:B------:R-:W2:Y:S04]  /*0370*/  LDS R4, [R16+0x80] ;  /* 0x0000800010047984 */ /* 0x000ea80000000800 */
[----:B------:R-:W3:Y:S01]  /*0380*/  LDS R26, [R16+0xc0] ;  /* 0x0000c000101a7984 */ /* 0x000ee20000000800 */
[----:B0-----:R-:W-:-:S03]  /*0390*/  FFMA R6, R8, R6, R7 ;  /* 0x0000000608067223 */ /* 0x001fc60000000007 */
[----:B------:R-:W-:Y:S01]  /*03a0*/  LDS R8, [R16+0x180] ;  /* 0x0001800010087984 */ /* 0x000fe20000000800 */
[----:B-1----:R-:W-:-:S03]  /*03b0*/  FFMA R7, R28, R9, R6 ;  /* 0x000000091c077223 */ /* 0x002fc60000000006 */
[----:B------:R-:W-:Y:S01]  /*03c0*/  LDS R9, [R16+0x100] ;  /* 0x0001000010097984 */ /* 0x000fe20000000800 */
[----:B--2---:R-:W-:-:S03]  /*03d0*/  FFMA R27, R4, R10, R7 ;  /* 0x0000000a041b7223 */ /* 0x004fc60000000007 */
[----:B------:R-:W0:Y:S01]  /*03e0*/  LDS.128 R4, [R17+0x10] ;  /* 0x0000100011047984 */ /* 0x000e220000000c00 */
[----:B---3--:R-:W-:-:S03]  /*03f0*/  FFMA R11, R26, R11, R27 ;  /* 0x0000000b1a0b7223 */ /* 0x008fc6000000001b */
[----:B------:R-:W1:Y:S04]  /*0400*/  LDS R27, [R16+0x140] ;  /* 0x00014000101b7984 */ /* 0x000e680000000800 */
[----:B------:R-:W2:Y:S01]  /*0410*/  LDS R26, [R16+0x1c0] ;  /* 0x0001c000101a7984 */ /* 0x000ea20000000800 */
[----:B0-----:R-:W-:-:S04]  /*0420*/  FFMA R4, R4, R9, R11 ;  /* 0x0000000904047223 */ /* 0x001fc8000000000b */
[----:B-1----:R-:W-:Y:S02]  /*0430*/  FFMA R27, R27, R5, R4 ;  /* 0x000000051b1b7223 */ /* 0x002fe40000000004 */
[----:B------:R-:W-:Y:S02]  /*0440*/  LDS R5, [R16+0x200] ;  /* 0x0002000010057984 */ /* 0x000fe40000000800 */
[----:B------:R-:W-:Y:S02]  /*0450*/  FFMA R27, R8, R6, R27 ;  /* 0x00000006081b7223 */ /* 0x000fe4000000001b */
[----:B------:R-:W0:Y:S02]  /*0460*/  LDS.128 R8, [R17+0x20] ;  /* 0x0000200011087984 */ /* 0x000e240000000c00 */
[----:B--2---:R-:W-:Y:S02]  /*0470*/  FFMA R7, R26, R7, R27 ;  /* 0x000000071a077223 */ /* 0x004fe4000000001b */
[----:B------:R-:W1:Y:S04]  /*0480*/  LDS R27, [R16+0x240] ;  /* 0x00024000101b7984 */ /* 0x000e680000000800 */
[----:B------:R-:W2:Y:S01]  /*0490*/  LDS R4, [R16+0x280] ;  /* 0x0002800010047984 */ /* 0x000ea20000000800 */
[----:B0-----:R-:W-:-:S04]  /*04a0*/  FFMA R8, R8, R5, R7 ;  /* 0x0000000508087223 */ /* 0x001fc80000000007 */
[----:B-1----:R-:W-:Y:S02]  /*04b0*/  FFMA R27, R27, R9, R8 ;  /* 0x000000091b1b7223 */ /* 0x002fe40000000008 */
[----:B------:R-:W0:Y:S02]  /*04c0*/  LDS R8, [R16+0x2c0] ;  /* 0x0002c00010087984 */ /* 0x000e240000000800 */
[----:B--2---:R-:W-:Y:S02]  /*04d0*/  FFMA R27, R4, R10, R27 ;  /* 0x0000000a041b7223 */ /* 0x004fe4000000001b */
[----:B------:R-:W-:Y:S04]  /*04e0*/  LDS R9, [R16+0x300] ;  /* 0x0003000010097984 */ /* 0x000fe80000000800 */
[----:B------:R-:W1:Y:S01]  /*04f0*/  LDS.128 R4, [R17+0x30] ;  /* 0x0000300011047984 */ /* 0x000e620000000c00 */
[----:B------:R-:W-:-:S04]  /*0500*/  IADD3 R10, PT, PT, R14, 0x10, RZ ;  /* 0x000000100e0a7810 */ /* 0x000fc80007ffe0ff */
[----:B------:R-:W-:Y:S02]  /*0510*/  VIMNMX R29, PT, PT, R3, R10, !PT ;  /* 0x0000000a031d7248 */ /* 0x000fe40007fe0100 */
[----:B------:R-:W2:Y:S02]  /*0520*/  LDS R10, [R16+0x340] ;  /* 0x00034000100a7984 */ /* 0x000ea40000000800 */
[----:B------:R-:W-:Y:S01]  /*0530*/  ISETP.GE.AND P0, PT, R29, R0, PT ;  /* 0x000000001d00720c */ /* 0x000fe20003f06270 */
[----:B0-----:R-:W-:Y:S02]  /*0540*/  FFMA R11, R8, R11, R27 ;  /* 0x0000000b080b7223 */ /* 0x001fe4000000001b */
[----:B------:R-:W0:Y:S02]  /*0550*/  LDS R27, [R16+0x380] ;  /* 0x00038000101b7984 */ /* 0x000e240000000800 */
[----:B-1----:R-:W-:-:S08]  /*0560*/  FFMA R11, R4, R9, R11 ;  /* 0x00000009040b7223 */ /* 0x002fd0000000000b */
[----:B------:R-:W1:Y:S01]  /*0570*/  @!P0 LDC.64 R8, c[0x0][0x388] ;  /* 0x0000e200ff088b82 */ /* 0x000e620000000a00 */
[----:B------:R-:W3:Y:S01]  /*0580*/  LDS R4, [R16+0x3c0] ;  /* 0x0003c00010047984 */ /* 0x000ee20000000800 */
[----:B------:R-:W-:-:S06]  /*0590*/  HFMA2 R26, -RZ, RZ, 0, 0 ;  /* 0x00000000ff1a7431 */ /* 0x000fcc00000001ff */
[----:B------:R-:W-:Y:S01]  /*05a0*/  BAR.SYNC.DEFER_BLOCKING 0x0 ;  /* 0x0000000000007b1d */ /* 0x000fe20000010000 */
[----:B-1----:R-:W-:Y:S01]  /*05b0*/  @!P0 IMAD.WIDE R28, R19, 0x4, R8 ;  /* 0x00000004131c8825 */ /* 0x002fe200078e0208 */
[----:B------:R-:W-:-:S04]  /*05c0*/  MOV R9, RZ ;  /* 0x000000ff00097202 */ /* 0x000fc80000000f00 */
[----:B------:R-:W4:Y:S04]  /*05d0*/  @!P0 LDG.E R26, desc[UR8][R24.64+0x40] ;  /* 0x00004008181a8981 */ /* 0x000f28000c1e1900 */
[----:B------:R-:W5:Y:S01]  /*05e0*/  @!P0 LDG.E R9, desc[UR8][R28.64] ;  /* 0x000000081c098981 */ /* 0x000f62000c1e1900 */
[----:B--2---:R-:W-:-:S04]  /*05f0*/  FFMA R5, R10, R5, R11 ;  /* 0x000000050a057223 */ /* 0x004fc8000000000b */
[----:B0-----:R-:W-:-:S04]  /*0600*/  FFMA R5, R27, R6, R5 ;  /* 0x000000061b057223 */ /* 0x001fc80000000005 */
[----:B---3--:R-:W-:Y:S01]  /*0610*/  FFMA R5, R4, R7, R5 ;  /* 0x0000000704057223 */ /* 0x008fe20000000005 */
[----:B------:R-:W-:-:S04]  /*0620*/  IADD3 R18, PT, PT, R18, 0x2, RZ ;  /* 0x0000000212127810 */ /* 0x000fc80007ffe0ff */
[----:B------:R-:W-:Y:S02]  /*0630*/  ISETP.NE.AND P0, PT, R18, RZ, PT ;  /* 0x000000ff1200720c */ /* 0x000fe40003f05270 */
[----:B------:R-:W-:Y:S02]  /*0640*/  IADD3 R14, PT, PT, R14, 0x20, RZ ;  /* 0x000000200e0e7810 */ /* 0x000fe40007ffe0ff */
[----:B------:R-:W-:Y:S02]  /*0650*/  IADD3 R12, PT, PT, R12, 0x20, RZ ;  /* 0x000000200c0c7810 */ /* 0x000fe40007ffe0ff */
[C---:B------:R-:W-:Y:S02]  /*0660*/  LEA R15, R0.reuse, R15, 0x5 ;  /* 0x0000000f000f7211 */ /* 0x040fe400078e28ff */
[----:B------:R-:W-:Y:S01]  /*0670*/  LEA R19, R0, R19, 0x5 ;  /* 0x0000001300137211 */ /* 0x000fe200078e28ff */
[----:B----4-:R-:W-:Y:S04]  /*0680*/  STS [R22], R26 ;  /* 0x0000001a16007388 */ /* 0x010fe80000000800 */
[----:B-----5:R-:W-:Y:S01]  /*0690*/  STS [R20], R9 ;  /* 0x0000000914007388 */ /* 0x020fe20000000800 */
[----:B------:R-:W-:Y:S06]  /*06a0*/  BAR.SYNC.DEFER_BLOCKING 0x0 ;  /* 0x0000000000007b1d */ /* 0x000fec0000010000 */
[----:B------:R-:W-:Y:S04]  /*06b0*/  LDS R29, [R16] ;  /* 0x00000000101d7984 */ /* 0x000fe80000000800 */
[----:B------:R-:W0:Y:S04]  /*06c0*/  LDS.128 R8, [R17] ;  /* 0x0000000011087984 */ /* 0x000e280000000c00 */
[----:B------:R-:W1:Y:S04]  /*06d0*/  LDS R24, [R16+0x40] ;  /* 0x0000400010187984 */ /* 0x000e680000000800 */
[----:B------:R-:W2:Y:S04]  /*06e0*/  LDS R25, [R16+0x80] ;  /* 0x0000800010197984 */ /* 0x000ea80000000800 */
[----:B------:R-:W-:Y:S01]  /*06f0*/  LDS R27, [R16+0x100] ;  /* 0x00010000101b7984 */ /* 0x000fe20000000800 */
[----:B0-----:R-:W-:-:S03]  /*0700*/  FFMA R29, R8, R29, R5 ;  /* 0x0000001d081d7223 */ /* 0x001fc60000000005 */
[----:B------:R-:W0:Y:S04]  /*0710*/  LDS R8, [R16+0xc0] ;  /* 0x0000c00010087984 */ /* 0x000e280000000800 */
[----:B------:R-:W3:Y:S01]  /*0720*/  LDS.128 R4, [R17+0x10] ;  /* 0x0000100011047984 */ /* 0x000ee20000000c00 */
[----:B-1----:R-:W-:-:S03]  /*0730*/  FFMA R26, R24, R9, R29 ;  /* 0x00000009181a7223 */ /* 0x002fc6000000001d */
[----:B------:R-:W1:Y:S01]  /*0740*/  LDS R24, [R16+0x140] ;  /* 0x0001400010187984 */ /* 0x000e620000000800 */
[----:B--2---:R-:W-:-:S03]  /*0750*/  FFMA R9, R25, R10, R26 ;  /* 0x0000000a19097223 */ /* 0x004fc6000000001a */
[----:B------:R-:W2:Y:S01]  /*0760*/  LDS R25, [R16+0x180] ;  /* 0x0001800010197984 */ /* 0x000ea20000000800 */
[----:B0-----:R-:W-:-:S04]  /*0770*/  FFMA R9, R8, R11, R9 ;  /* 0x0000000b08097223 */ /* 0x001fc80000000009 */
[----:B---3--:R-:W-:Y:S02]  /*0780*/  FFMA R9, R4, R27, R9 ;  /* 0x0000001b04097223 */ /* 0x008fe40000000009 */
[----:B------:R-:W0:Y:S02]  /*0790*/  LDS R4, [R16+0x1c0] ;  /* 0x0001c00010047984 */ /* 0x000e240000000800 */
[----:B-1----:R-:W-:Y:S02]  /*07a0*/  FFMA R26, R24, R5, R9 ;  /* 0x00000005181a7223 */ /* 0x002fe40000000009 */
[----:B------:R-:W-:Y:S04]  /*07b0*/  LDS R27, [R16+0x200] ;  /* 0x00020000101b7984 */ /* 0x000fe80000000800 */
[----:B------:R-:W1:Y:S04]  /*07c0*/  LDS.128 R8, [R17+0x20] ;  /* 0x0000200011087984 */ /* 0x000e680000000c00 */
[----:B------:R-:W3:Y:S01]  /*07d0*/  LDS R24, [R16+0x240] ;  /* 0x0002400010187984 */ /* 0x000ee20000000800 */
[----:B--2---:R-:W-:-:S03]  /*07e0*/  FFMA R5, R25, R6, R26 ;  /* 0x0000000619057223 */ /* 0x004fc6000000001a */
[----:B------:R-:W2:Y:S01]  /*07f0*/  LDS R25, [R16+0x280] ;  /* 0x0002800010197984 */ /* 0x000ea20000000800 */
[----:B0-----:R-:W-:-:S04]  /*0800*/  FFMA R5, R4, R7, R5 ;  /* 0x0000000704057223 */ /* 0x001fc80000000005 */
[----:B-1----:R-:W-:Y:S02]  /*0810*/  FFMA R5, R8, R27, R5 ;  /* 0x0000001b08057223 */ /* 0x002fe40000000005 */
[----:B------:R-:W0:Y:S02]  /*0820*/  LDS R8, [R16+0x2c0] ;  /* 0x0002c00010087984 */ /* 0x000e240000000800 */
[----:B---3--:R-:W-:Y:S02]  /*0830*/  FFMA R24, R24, R9, R5 ;  /* 0x0000000918187223 */ /* 0x008fe40000000005 */
[----:B------:R-:W-:Y:S04]  /*0840*/  LDS R9, [R16+0x300] ;  /* 0x0003000010097984 */ /* 0x000fe80000000800 */
[----:B------:R-:W1:Y:S01]  /*0850*/  LDS.128 R4, [R17+0x30] ;  /* 0x0000300011047984 */ /* 0x000e620000000c00 */
[----:B--2---:R-:W-:-:S03]  /*0860*/  FFMA R25, R25, R10, R24 ;  /* 0x0000000a19197223 */ /* 0x004fc60000000018 */
[----:B------:R-:W2:Y:S04]  /*0870*/  LDS R27, [R16+0x340] ;  /* 0x00034000101b7984 */ /* 0x000ea80000000800 */
[----:B------:R-:W3:Y:S04]  /*0880*/  LDS R24, [R16+0x380] ;  /* 0x0003800010187984 */ /* 0x000ee80000000800 */
[----:B------:R-:W4:Y:S01]  /*0890*/  LDS R10, [R16+0x3c0] ;  /* 0x0003c000100a7984 */ /* 0x000f220000000800 */
[----:B0-----:R-:W-:-:S04]  /*08a0*/  FFMA R11, R8, R11, R25 ;  /* 0x0000000b080b7223 */ /* 0x001fc80000000019 */
[----:B-1----:R-:W-:-:S04]  /*08b0*/  FFMA R4, R4, R9, R11 ;  /* 0x0000000904047223 */ /* 0x002fc8000000000b */
[----:B--2---:R-:W-:-:S04]  /*08c0*/  FFMA R5, R27, R5, R4 ;  /* 0x000000051b057223 */ /* 0x004fc80000000004 */
[----:B---3--:R-:W-:-:S04]  /*08d0*/  FFMA R5, R24, R6, R5 ;  /* 0x0000000618057223 */ /* 0x008fc80000000005 */
[----:B----4-:R-:W-:Y:S01]  /*08e0*/  FFMA R7, R10, R7, R5 ;  /* 0x000000070a077223 */ /* 0x010fe20000000005 */
[----:B------:R-:W-:Y:S06]  /*08f0*/  BAR.SYNC.DEFER_BLOCKING 0x0 ;  /* 0x0000000000007b1d */ /* 0x000fec0000010000 */
[----:B------:R-:W-:Y:S05]  /*0900*/  @P0 BRA `(.L_x_6) ;  /* 0xfffffff800540947 */ /* 0x000fea000383ffff */
[----:B------:R-:W-:-:S07]  /*0910*/  LOP3.LUT R6, R23, 0x7fffffe0, RZ, 0xc0, !PT ;  /* 0x7fffffe017067812 */ /* 0x000fce00078ec0ff */
.L_x_5:
[----:B------:R-:W-:-:S13]  /*0920*/  LOP3.LUT P0, RZ, R23, 0x10, RZ, 0xc0, !PT ;  /* 0x0000001017ff7812 */ /* 0x000fda000780c0ff */
[----:B------:R-:W-:Y:S05]  /*0930*/  @!P0 BRA `(.L_x_4) ;  /* 0x0000000000d48947 */ /* 0x000fea0003800000 */
[----:B------:R-:W-:Y:S02]  /*0940*/  IADD3 R10, PT, PT, R13, R6, RZ ;  /* 0x000000060d0a7210 */ /* 0x000fe40007ffe0ff */
[----:B------:R-:W-:Y:S02]  /*0950*/  MOV R23, RZ ;  /* 0x000000ff00177202 */ /* 0x000fe40000000f00 */
        /* <DEDUP_REMOVED lines=8> */
[----:B-1----:R-:W-:-:S04]  /*09e0*/  @!P0 IMAD.WIDE R4, R11, 0x4, R4 ;  /* 0x000000040b048825 */ /* 0x002fc800078e0204 */
[----:B------:R-:W2:Y:S04]  /*09f0*/  @!P0 LDG.E R21, desc[UR8][R8.64] ;  /* 0x0000000808158981 */ /* 0x000ea8000c1e1900 */
        /* <DEDUP_REMOVED lines=8> */
[----:B------:R-:W3:Y:S04]  /*0a80*/  LDS R26, [R16+0xc0] ;  /* 0x0000c000101a7984 */ /* 0x000ee80000000800 */
[----:B------:R-:W-:Y:S04]  /*0a90*/  LDS R19, [R16+0x100] ;  /* 0x0001000010137984 */ /* 0x000fe80000000800 */
[----:B------:R-:W4:Y:S04]  /*0aa0*/  LDS.128 R8, [R17+0x10] ;  /* 0x0000100011087984 */ /* 0x000f280000000c00 */
[----:B------:R-:W5:Y:S04]  /*0ab0*/  LDS R18, [R16+0x140] ;  /* 0x0001400010127984 */ /* 0x000f680000000800 */
[----:B------:R-:W5:Y:S04]  /*0ac0*/  LDS R21, [R16+0x180] ;  /* 0x0001800010157984 */ /* 0x000f680000000800 */
[----:B------:R-:W5:Y:S04]  /*0ad0*/  LDS R20, [R16+0x1c0] ;  /* 0x0001c00010147984 */ /* 0x000f680000000800 */
[----:B------:R-:W-:Y:S01]  /*0ae0*/  LDS R23, [R16+0x200] ;  /* 0x0002000010177984 */ /* 0x000fe20000000800 */
[----:B0-----:R-:W-:-:S03]  /*0af0*/  FFMA R12, R12, R6, R7 ;  /* 0x000000060c0c7223 */ /* 0x001fc60000000007 */
[----:B------:R-:W-:Y:S01]  /*0b00*/  LDS R22, [R16+0x240] ;  /* 0x0002400010167984 */ /* 0x000fe20000000800 */
[----:B-1----:R-:W-:-:S03]  /*0b10*/  FFMA R12, R25, R13, R12 ;  /* 0x0000000d190c7223 */ /* 0x002fc6000000000c */
[----:B------:R-:W0:Y:S01]  /*0b20*/  LDS.128 R4, [R17+0x20] ;  /* 0x0000200011047984 */ /* 0x000e220000000c00 */
[----:B--2---:R-:W-:-:S03]  /*0b30*/  FFMA R27, R27, R14, R12 ;  /* 0x0000000e1b1b7223 */ /* 0x004fc6000000000c */
[----:B------:R-:W1:Y:S01]  /*0b40*/  LDS R25, [R16+0x280] ;  /* 0x0002800010197984 */ /* 0x000e620000000800 */
[----:B---3--:R-:W-:-:S03]  /*0b50*/  FFMA R29, R26, R15, R27 ;  /* 0x0000000f1a1d7223 */ /* 0x008fc6000000001b */
[----:B------:R-:W2:Y:S04]  /*0b60*/  LDS R24, [R16+0x2c0] ;  /* 0x0002c00010187984 */ /* 0x000ea80000000800 */
[----:B------:R-:W-:Y:S01]  /*0b70*/  LDS R27, [R16+0x300] ;  /* 0x00030000101b7984 */ /* 0x000fe20000000800 */
[----:B----4-:R-:W-:-:S03]  /*0b80*/  FFMA R19, R8, R19, R29 ;  /* 0x0000001308137223 */ /* 0x010fc6000000001d */
[----:B------:R-:W3:Y:S01]  /*0b90*/  LDS.128 R12, [R17+0x30] ;  /* 0x00003000110c7984 */ /* 0x000ee20000000c00 */
[----:B-----5:R-:W-:-:S03]  /*0ba0*/  FFMA R26, R18, R9, R19 ;  /* 0x00000009121a7223 */ /* 0x020fc60000000013 */
[----:B------:R-:W4:Y:S01]  /*0bb0*/  LDS R8, [R16+0x340] ;  /* 0x0003400010087984 */ /* 0x000f220000000800 */
[----:B------:R-:W-:-:S03]  /*0bc0*/  FFMA R21, R21, R10, R26 ;  /* 0x0000000a15157223 */ /* 0x000fc6000000001a */
[----:B------:R-:W5:Y:S01]  /*0bd0*/  LDS R9, [R16+0x380] ;  /* 0x0003800010097984 */ /* 0x000f620000000800 */
[----:B------:R-:W-:-:S03]  /*0be0*/  FFMA R11, R20, R11, R21 ;  /* 0x0000000b140b7223 */ /* 0x000fc60000000015 */
[----:B------:R-:W5:Y:S01]  /*0bf0*/  LDS R18, [R16+0x3c0] ;  /* 0x0003c00010127984 */ /* 0x000f620000000800 */
[----:B0-----:R-:W-:-:S04]  /*0c00*/  FFMA R11, R4, R23, R11 ;  /* 0x00000017040b7223 */ /* 0x001fc8000000000b */
[----:B------:R-:W-:-:S04]  /*0c10*/  FFMA R22, R22, R5, R11 ;  /* 0x0000000516167223 */ /* 0x000fc8000000000b */
[----:B-1----:R-:W-:-:S04]  /*0c20*/  FFMA R25, R25, R6, R22 ;  /* 0x0000000619197223 */ /* 0x002fc80000000016 */
[----:B--2---:R-:W-:-:S04]  /*0c30*/  FFMA R7, R24, R7, R25 ;  /* 0x0000000718077223 */ /* 0x004fc80000000019 */
[----:B---3--:R-:W-:-:S04]  /*0c40*/  FFMA R7, R12, R27, R7 ;  /* 0x0000001b0c077223 */ /* 0x008fc80000000007 */
[----:B----4-:R-:W-:-:S04]  /*0c50*/  FFMA R8, R8, R13, R7 ;  /* 0x0000000d08087223 */ /* 0x010fc80000000007 */
[----:B-----5:R-:W-:-:S04]  /*0c60*/  FFMA R9, R9, R14, R8 ;  /* 0x0000000e09097223 */ /* 0x020fc80000000008 */
[----:B------:R-:W-:Y:S01]  /*0c70*/  FFMA R7, R18, R15, R9 ;  /* 0x0000000f12077223 */ /* 0x000fe20000000009 */
[----:B------:R-:W-:Y:S06]  /*0c80*/  BAR.SYNC.DEFER_BLOCKING 0x0 ;  /* 0x0000000000007b1d */ /* 0x000fec0000010000 */
.L_x_4:
        /* <DEDUP_REMOVED lines=8> */
.L_x_7:
        /* <DEDUP_REMOVED lines=15> */
.L_x_14:


//--------------------- .text._Z14matrixMulNaivePfS_S_i --------------------------
	.section	.text._Z14matrixMulNaivePfS_S_i,"ax",@progbits
	.align	128
        .global         _Z14matrixMulNaivePfS_S_i
        .type           _Z14matrixMulNaivePfS_S_i,@function
        .size           _Z14matrixMulNaivePfS_S_i,(.L_x_15 - _Z14matrixMulNaivePfS_S_i)
        .other          _Z14matrixMulNaivePfS_S_i,@"STO_CUDA_ENTRY STV_DEFAULT"
_Z14matrixMulNaivePfS_S_i:
.text._Z14matrixMulNaivePfS_S_i:
[----:B------:R-:W-:Y:S01]  /*0000*/  LDC R1, c[0x0][0x37c] ;  /* 0x0000df00ff017b82 */ /* 0x000fe20000000800 */
[----:B------:R-:W0:Y:S07]  /*0010*/  S2R R3, SR_TID.X ;  /* 0x0000000000037919 */ /* 0x000e2e0000002100 */
[----:B------:R-:W0:Y:S01]  /*0020*/  LDC R0, c[0x0][0x360] ;  /* 0x0000d800ff007b82 */ /* 0x000e220000000800 */
[----:B------:R-:W1:Y:S01]  /*0030*/  LDCU UR20, c[0x0][0x398] ;  /* 0x00007300ff1477ac */ /* 0x000e620008000800 */
[----:B------:R-:W2:Y:S06]  /*0040*/  S2R R2, SR_TID.Y ;  /* 0x0000000000027919 */ /* 0x000eac0000002200 */
[----:B------:R-:W0:Y:S08]  /*0050*/  S2UR UR4, SR_CTAID.X ;  /* 0x00000000000479c3 */ /* 0x000e300000002500 */
[----:B------:R-:W2:Y:S08]  /*0060*/  S2UR UR5, SR_CTAID.Y ;  /* 0x00000000000579c3 */ /* 0x000eb00000002600 */
[----:B------:R-:W2:Y:S01]  /*0070*/  LDC R13, c[0x0][0x364] ;  /* 0x0000d900ff0d7b82 */ /* 0x000ea20000000800 */
[----:B0-----:R-:W-:-:S02]  /*0080*/  IMAD R0, R0, UR4, R3 ;  /* 0x0000000400007c24 */ /* 0x001fc4000f8e0203 */
[----:B--2---:R-:W-:-:S05]  /*0090*/  IMAD R13, R13, UR5, R2 ;  /* 0x000000050d0d7c24 */ /* 0x004fca000f8e0202 */
[----:B------:R-:W-:-:S04]  /*00a0*/  VIMNMX R2, PT, PT, R0, R13, !PT ;  /* 0x0000000d00027248 */ /* 0x000fc80007fe0100 */
[----:B-1----:R-:W-:-:S13]  /*00b0*/  ISETP.GE.AND P0, PT, R2, UR20, PT ;  /* 0x0000001402007c0c */ /* 0x002fda000bf06270 */
[----:B------:R-:W-:Y:S05]  /*00c0*/  @P0 EXIT ;  /* 0x000000000000094d */ /* 0x000fea0003800000 */
[----:B------:R-:W-:Y:S01]  /*00d0*/  UISETP.GE.U32.AND UP0, UPT, UR20, 0x8, UPT ;  /* 0x000000081400788c */ /* 0x000fe2000bf06070 */
[----:B------:R-:W-:Y:S02]  /*00e0*/  HFMA2 R12, -RZ, RZ, 0, 0 ;  /* 0x00000000ff0c7431 */ /* 0x000fe400000001ff */
[----:B------:R-:W-:Y:S01]  /*00f0*/  IMAD R13, R13, UR20, RZ ;  /* 0x000000140d0d7c24 */ /* 0x000fe2000f8e02ff */
[----:B------:R-:W-:Y:S01]  /*0100*/  UMOV UR4, URZ ;  /* 0x000000ff00047c82 */ /* 0x000fe20008000000 */
[----:B------:R-:W0:Y:S04]  /*0110*/  LDCU.64 UR18, c[0x0][0x358] ;  /* 0x00006b00ff1277ac */ /* 0x000e280008000a00 */
[----:B------:R-:W-:Y:S05]  /*0120*/  BRA.U !UP0, `(.L_x_8) ;  /* 0x0000000508047547 */ /* 0x000fea000b800000 */
[----:B------:R-:W1:Y:S01]  /*0130*/  LDCU.128 UR24, c[0x0][0x380] ;  /* 0x00007000ff1877ac */ /* 0x000e620008000c00 */
[----:B------:R-:W-:Y:S02]  /*0140*/  MOV R12, RZ ;  /* 0x000000ff000c7202 */ /* 0x000fe40000000f00 */
[----:B------:R-:W-:Y:S01]  /*0150*/  MOV R14, R0 ;  /* 0x00000000000e7202 */ /* 0x000fe20000000f00 */
[----:B------:R-:W-:-:S04]  /*0160*/  ULOP3.LUT UR4, UR20, 0x7ffffff8, URZ, 0xc0, !UPT ;  /* 0x7ffffff814047892 */ /* 0x000fc8000f8ec0ff */
[----:B------:R-:W-:Y:S01]  /*0170*/  UIADD3 UR5, UPT, UPT, -UR4, URZ, URZ ;  /* 0x000000ff04057290 */ /* 0x000fe2000fffe1ff */
[----:B-1----:R-:W-:Y:S01]  /*0180*/  MOV R2, UR24 ;  /* 0x0000001800027c02 */ /* 0x002fe20008000f00 */
[----:B------:R-:W-:Y:S01]  /*0190*/  UIMAD.WIDE UR6, UR20, 0x8, UR26 ;  /* 0x00000008140678a5 */ /* 0x000fe2000f8e021a */
[----:B------:R-:W-:Y:S01]  /*01a0*/  MOV R3, UR25 ;  /* 0x0000001900037c02 */ /* 0x000fe20008000f00 */
[----:B------:R-:W-:Y:S02]  /*01b0*/  UIMAD.WIDE UR8, UR20, 0xc, UR26 ;  /* 0x0000000c140878a5 */ /* 0x000fe4000f8e021a */
[----:B------:R-:W-:Y:S01]  /*01c0*/  UIMAD.WIDE UR10, UR20, 0x10, UR26 ;  /* 0x00000010140a78a5 */ /* 0x000fe2000f8e021a */
[----:B------:R-:W-:Y:S01]  /*01d0*/  IMAD.WIDE.U32 R2, R13, 0x4, R2 ;  /* 0x000000040d027825 */ /* 0x000fe200078e0002 */
[----:B------:R-:W-:Y:S02]  /*01e0*/  UIMAD.WIDE UR12, UR20, 0x14, UR26 ;  /* 0x00000014140c78a5 */ /* 0x000fe4000f8e021a */
[----:B------:R-:W-:Y:S01]  /*01f0*/  UIMAD.WIDE UR14, UR20, 0x18, UR26 ;  /* 0x00000018140e78a5 */ /* 0x000fe2000f8e021a */
[----:B------:R-:W-:Y:S01]  /*0200*/  IADD3 R2, P0, PT, R2, 0x10, RZ ;  /* 0x0000001002027810 */ /* 0x000fe20007f1e0ff */
[----:B------:R-:W-:-:S03]  /*0210*/  UIMAD.WIDE UR16, UR20, 0x1c, UR26 ;  /* 0x0000001c141078a5 */ /* 0x000fc6000f8e021a */
[----:B------:R-:W-:-:S09]  /*0220*/  IADD3.X R3, PT, PT, RZ, R3, RZ, P0, !PT ;  /* 0x00000003ff037210 */ /* 0x000fd200007fe4ff */
.L_x_9:
[----:B------:R-:W-:Y:S01]  /*0230*/  UIMAD.WIDE UR22, UR20, 0x4, UR26 ;  /* 0x00000004141678a5 */ /* 0x000fe2000f8e021a */
[----:B------:R-:W-:Y:S02]  /*0240*/  IMAD.MOV.U32 R23, RZ, RZ, 0x4 ;  /* 0x00000004ff177424 */ /* 0x000fe400078e00ff */
[----:B------:R-:W-:Y:S01]  /*0250*/  HFMA2 R11, -RZ, RZ, 0, 2.384185791015625e-07 ;  /* 0x00000004ff0b7431 */ /* 0x000fe200000001ff */
[----:B------:R-:W-:Y:S01]  /*0260*/  MOV R25, 0x4 ;  /* 0x0000000400197802 */ /* 0x000fe20000000f00 */
[----:B0-----:R-:W2:Y:S01]  /*0270*/  LDG.E R21, desc[UR18][R2.64+-0x10] ;  /* 0xfffff01202157981 */ /* 0x001ea2000c1e1900 */
[C---:B------:R-:W-:Y:S01]  /*0280*/  IMAD.WIDE R22, R14.reuse, R23, UR26 ;  /* 0x0000001a0e167e25 */ /* 0x040fe2000f8e0217 */
[----:B------:R-:W-:Y:S02]  /*0290*/  MOV R8, UR22 ;  /* 0x0000001600087c02 */ /* 0x000fe40008000f00 */
[----:B------:R-:W-:Y:S01]  /*02a0*/  MOV R9, UR23 ;  /* 0x0000001700097c02 */ /* 0x000fe20008000f00 */
[----:B------:R-:W3:Y:S02]  /*02b0*/  LDG.E R19, desc[UR18][R2.64+-0xc] ;  /* 0xfffff41202137981 */ /* 0x000ee4000c1e1900 */
[----:B------:R-:W-:-:S02]  /*02c0*/  IMAD.WIDE R8, R14, 0x4, R8 ;  /* 0x000000040e087825 */ /* 0x000fc400078e0208 */
[----:B------:R-:W2:Y:S01]  /*02d0*/  LDG.E R22, desc[UR18][R22.64] ;  /* 0x0000001216167981 */ /* 0x000ea2000c1e1900 */
[----:B------:R-:W-:Y:S01]  /*02e0*/  MOV R5, 0x4 ;  /* 0x0000000400057802 */ /* 0x000fe20000000f00 */
[C---:B------:R-:W-:Y:S02]  /*02f0*/  IMAD.WIDE R24, R14.reuse, R25, UR6 ;  /* 0x000000060e187e25 */ /* 0x040fe4000f8e0219 */
[----:B------:R0:W3:Y:S02]  /*0300*/  LDG.E R20, desc[UR18][R8.64] ;  /* 0x0000001208147981 */ /* 0x0000e4000c1e1900 */
[----:B------:R-:W-:Y:S02]  /*0310*/  IMAD.WIDE R10, R14, R11, UR8 ;  /* 0x000000080e0a7e25 */ /* 0x000fe4000f8e020b */
[----:B------:R-:W4:Y:S04]  /*0320*/  LDG.E R18, desc[UR18][R24.64] ;  /* 0x0000001218127981 */ /* 0x000f28000c1e1900 */
[----:B------:R-:W4:Y:S01]  /*0330*/  LDG.E R17, desc[UR18][R2.64+-0x8] ;  /* 0xfffff81202117981 */ /* 0x000f22000c1e1900 */
[----:B0-----:R-:W-:-:S02]  /*0340*/  HFMA2 R9, -RZ, RZ, 0, 2.384185791015625e-07 ;  /* 0x00000004ff097431 */ /* 0x001fc400000001ff */
[----:B------:R-:W-:Y:S01]  /*0350*/  IMAD.MOV.U32 R7, RZ, RZ, 0x4 ;  /* 0x00000004ff077424 */ /* 0x000fe200078e00ff */
[----:B------:R0:W5:Y:S01]  /*0360*/  LDG.E R16, desc[UR18][R10.64] ;  /* 0x000000120a107981 */ /* 0x000162000c1e1900 */
[----:B------:R-:W-:-:S03]  /*0370*/  IMAD.WIDE R4, R14, R5, UR10 ;  /* 0x0000000a0e047e25 */ /* 0x000fc6000f8e0205 */
[----:B------:R-:W5:Y:S01]  /*0380*/  LDG.E R15, desc[UR18][R2.64+-0x4] ;  /* 0xfffffc12020f7981 */ /* 0x000f62000c1e1900 */
[C---:B------:R-:W-:Y:S01]  /*0390*/  IMAD.WIDE R6, R14.reuse, R7, UR12 ;  /* 0x0000000c0e067e25 */ /* 0x040fe2000f8e0207 */
[----:B------:R-:W-:Y:S02]  /*03a0*/  MOV R27, 0x4 ;  /* 0x00000004001b7802 */ /* 0x000fe40000000f00 */
[----:B------:R1:W5:Y:S01]  /*03b0*/  LDG.E R4, desc[UR18][R4.64] ;  /* 0x0000001204047981 */ /* 0x000362000c1e1900 */
[----:B------:R-:W-:-:S03]  /*03c0*/  IMAD.WIDE R8, R14, R9, UR14 ;  /* 0x0000000e0e087e25 */ /* 0x000fc6000f8e0209 */
[----:B------:R-:W5:Y:S01]  /*03d0*/  LDG.E R23, desc[UR18][R2.64] ;  /* 0x0000001202177981 */ /* 0x000f62000c1e1900 */
[----:B0-----:R-:W-:-:S03]  /*03e0*/  IMAD.WIDE R10, R14, R27, UR16 ;  /* 0x000000100e0a7e25 */ /* 0x001fc6000f8e021b */
[----:B------:R-:W5:Y:S04]  /*03f0*/  LDG.E R7, desc[UR18][R6.64] ;  /* 0x0000001206077981 */ /* 0x000f68000c1e1900 */
[----:B------:R-:W5:Y:S04]  /*0400*/  LDG.E R24, desc[UR18][R2.64+0x4] ;  /* 0x0000041202187981 */ /* 0x000f68000c1e1900 */
[----:B------:R-:W5:Y:S04]  /*0410*/  LDG.E R8, desc[UR18][R8.64] ;  /* 0x0000001208087981 */ /* 0x000f68000c1e1900 */
[----:B------:R-:W5:Y:S04]  /*0420*/  LDG.E R25, desc[UR18][R2.64+0x8] ;  /* 0x0000081202197981 */ /* 0x000f68000c1e1900 */
[----:B------:R-:W5:Y:S04]  /*0430*/  LDG.E R10, desc[UR18][R10.64] ;  /* 0x000000120a0a7981 */ /* 0x000f68000c1e1900 */
[----:B------:R0:W5:Y:S01]  /*0440*/  LDG.E R27, desc[UR18][R2.64+0xc] ;  /* 0x00000c12021b7981 */ /* 0x000162000c1e1900 */
[----:B------:R-:W-:-:S04]  /*0450*/  UIADD3 UR5, UPT, UPT, UR5, 0x8, URZ ;  /* 0x0000000805057890 */ /* 0x000fc8000fffe0ff */
[----:B------:R-:W-:Y:S01]  /*0460*/  UISETP.NE.AND UP0, UPT, UR5, URZ, UPT ;  /* 0x000000ff0500728c */ /* 0x000fe2000bf05270 */
[----:B-1----:R-:W-:Y:S02]  /*0470*/  MOV R5, UR20 ;  /* 0x0000001400057c02 */ /* 0x002fe40008000f00 */
[----:B0-----:R-:W-:Y:S02]  /*0480*/  IADD3 R2, P0, PT, R2, 0x20, RZ ;  /* 0x0000002002027810 */ /* 0x001fe40007f1e0ff */
[----:B------:R-:W-:Y:S02]  /*0490*/  LEA R14, R5, R14, 0x3 ;  /* 0x0000000e050e7211 */ /* 0x000fe400078e18ff */
[----:B------:R-:W-:Y:S01]  /*04a0*/  IADD3.X R3, PT, PT, RZ, R3, RZ, P0, !PT ;  /* 0x00000003ff037210 */ /* 0x000fe200007fe4ff */
[----:B--2---:R-:W-:-:S04]  /*04b0*/  FFMA R22, R21, R22, R12 ;  /* 0x0000001615167223 */ /* 0x004fc8000000000c */
[----:B---3--:R-:W-:-:S04]  /*04c0*/  FFMA R20, R19, R20, R22 ;  /* 0x0000001413147223 */ /* 0x008fc80000000016 */
[----:B----4-:R-:W-:-:S04]  /*04d0*/  FFMA R18, R17, R18, R20 ;  /* 0x0000001211127223 */ /* 0x010fc80000000014 */
[----:B-----5:R-:W-:-:S04]  /*04e0*/  FFMA R16, R15, R16, R18 ;  /* 0x000000100f107223 */ /* 0x020fc80000000012 */
[----:B------:R-:W-:-:S04]  /*04f0*/  FFMA R23, R23, R4, R16 ;  /* 0x0000000417177223 */ /* 0x000fc80000000010 */
[----:B------:R-:W-:-:S04]  /*0500*/  FFMA R24, R24, R7, R23 ;  /* 0x0000000718187223 */ /* 0x000fc80000000017 */
[----:B------:R-:W-:-:S04]  /*0510*/  FFMA R8, R25, R8, R24 ;  /* 0x0000000819087223 */ /* 0x000fc80000000018 */
[----:B------:R-:W-:Y:S01]  /*0520*/  FFMA R12, R27, R10, R8 ;  /* 0x0000000a1b0c7223 */ /* 0x000fe20000000008 */
[----:B------:R-:W-:Y:S06]  /*0530*/  BRA.U UP0, `(.L_x_9) ;  /* 0xfffffffd003c7547 */ /* 0x000fec000b83ffff */
.L_x_8:
[----:B------:R-:W-:-:S04]  /*0540*/  ULOP3.LUT UR6, UR20, 0x7, URZ, 0xc0, !UPT ;  /* 0x0000000714067892 */ /* 0x000fc8000f8ec0ff */
[----:B------:R-:W-:-:S09]  /*0550*/  UISETP.NE.AND UP0, UPT, UR6, URZ, UPT ;  /* 0x000000ff0600728c */ /* 0x000fd2000bf05270 */
[----:B------:R-:W-:Y:S05]  /*0560*/  BRA.U !UP0, `(.L_x_10) ;  /* 0x0000000508387547 */ /* 0x000fea000b800000 */
[----:B------:R-:W-:Y:S02]  /*0570*/  UISETP.GE.U32.AND UP0, UPT, UR6, 0x4, UPT ;  /* 0x000000040600788c */ /* 0x000fe4000bf06070 */
[----:B------:R-:W-:-:S04]  /*0580*/  ULOP3.LUT UR5, UR20, 0x3, URZ, 0xc0, !UPT ;  /* 0x0000000314057892 */ /* 0x000fc8000f8ec0ff */
[----:B------:R-:W-:-:S03]  /*0590*/  UISETP.NE.AND UP1, UPT, UR5, URZ, UPT ;  /* 0x000000ff0500728c */ /* 0x000fc6000bf25270 */
[----:B------:R-:W-:Y:S08]  /*05a0*/  BRA.U !UP0, `(.L_x_11) ;  /* 0x00000001087c7547 */ /* 0x000ff0000b800000 */
[----:B------:R-:W1:Y:S01]  /*05b0*/  LDC.64 R6, c[0x0][0x388] ;  /* 0x0000e200ff067b82 */ /* 0x000e620000000a00 */
[----:B------:R-:W2:Y:S01]  /*05c0*/  LDCU.64 UR6, c[0x0][0x380] ;  /* 0x00007000ff0677ac */ /* 0x000ea20008000a00 */
[----:B------:R-:W-:Y:S01]  /*05d0*/  IMAD.U32 R9, RZ, RZ, UR4 ;  /* 0x00000004ff097e24 */ /* 0x000fe2000f8e00ff */
[C---:B------:R-:W-:Y:S02]  /*05e0*/  IADD3 R3, PT, PT, R13.reuse, UR4, RZ ;  /* 0x000000040d037c10 */ /* 0x040fe4000fffe0ff */
[----:B------:R-:W-:Y:S01]  /*05f0*/  IADD3 R10, P0, PT, R13, UR4, RZ ;  /* 0x000000040d0a7c10 */ /* 0x000fe2000ff1e0ff */
[----:B------:R-:W-:Y:S01]  /*0600*/  IMAD R9, R9, UR20, R0 ;  /* 0x0000001409097c24 */ /* 0x000fe2000f8e0200 */
[----:B------:R-:W-:Y:S01]  /*0610*/  MOV R11, UR20 ;  /* 0x00000014000b7c02 */ /* 0x000fe20008000f00 */
[----:B------:R-:W3:Y:S01]  /*0620*/  LDC.64 R4, c[0x0][0x380] ;  /* 0x0000e000ff047b82 */ /* 0x000ee20000000a00 */
[----:B------:R-:W-:Y:S01]  /*0630*/  MOV R15, UR20 ;  /* 0x00000014000f7c02 */ /* 0x000fe20008000f00 */
[----:B-1----:R-:W-:Y:S01]  /*0640*/  IMAD.WIDE R6, R9, 0x4, R6 ;  /* 0x0000000409067825 */ /* 0x002fe200078e0206 */
[----:B------:R-:W-:-:S05]  /*0650*/  MOV R9, UR20 ;  /* 0x0000001400097c02 */ /* 0x000fca0008000f00 */
[----:B------:R-:W-:Y:S02]  /*0660*/  IMAD.WIDE R8, R9, 0x4, R6 ;  /* 0x0000000409087825 */ /* 0x000fe400078e0206 */
[----:B0-----:R-:W4:Y:S02]  /*0670*/  LDG.E R6, desc[UR18][R6.64] ;  /* 0x0000001206067981 */ /* 0x001f24000c1e1900 */
[----:B---3--:R-:W-:Y:S01]  /*0680*/  IMAD.WIDE.U32 R4, R3, 0x4, R4 ;  /* 0x0000000403047825 */ /* 0x008fe200078e0004 */
[----:B------:R-:W-:Y:S01]  /*0690*/  IADD3.X R3, PT, PT, RZ, RZ, RZ, P0, !PT ;  /* 0x000000ffff037210 */ /* 0x000fe200007fe4ff */
[----:B------:R-:W3:Y:S01]  /*06a0*/  LDG.E R17, desc[UR18][R8.64] ;  /* 0x0000001208117981 */ /* 0x000ee2000c1e1900 */
[----:B--2---:R-:W-:-:S03]  /*06b0*/  LEA R2, P0, R10, UR6, 0x2 ;  /* 0x000000060a027c11 */ /* 0x004fc6000f8010ff */
[----:B------:R-:W4:Y:S01]  /*06c0*/  LDG.E R5, desc[UR18][R4.64] ;  /* 0x0000001204057981 */ /* 0x000f22000c1e1900 */
[----:B------:R-:W-:Y:S01]  /*06d0*/  LEA.HI.X R3, R10, UR7, R3, 0x2, P0 ;  /* 0x000000070a037c11 */ /* 0x000fe200080f1403 */
[----:B------:R-:W-:-:S04]  /*06e0*/  IMAD.WIDE R10, R11, 0x4, R8 ;  /* 0x000000040b0a7825 */ /* 0x000fc800078e0208 */
[----:B------:R-:W3:Y:S01]  /*06f0*/  LDG.E R16, desc[UR18][R2.64+0x4] ;  /* 0x0000041202107981 */ /* 0x000ee2000c1e1900 */
[----:B------:R-:W-:-:S03]  /*0700*/  IMAD.WIDE R14, R15, 0x4, R10 ;  /* 0x000000040f0e7825 */ /* 0x000fc600078e020a */
[----:B------:R-:W2:Y:S04]  /*0710*/  LDG.E R19, desc[UR18][R10.64] ;  /* 0x000000120a137981 */ /* 0x000ea8000c1e1900 */
[----:B------:R-:W2:Y:S04]  /*0720*/  LDG.E R18, desc[UR18][R2.64+0x8] ;  /* 0x0000081202127981 */ /* 0x000ea8000c1e1900 */
[----:B------:R-:W5:Y:S04]  /*0730*/  LDG.E R20, desc[UR18][R2.64+0xc] ;  /* 0x00000c1202147981 */ /* 0x000f68000c1e1900 */
[----:B------:R-:W5:Y:S01]  /*0740*/  LDG.E R14, desc[UR18][R14.64] ;  /* 0x000000120e0e7981 */ /* 0x000f62000c1e1900 */
[----:B------:R-:W-:Y:S01]  /*0750*/  UIADD3 UR4, UPT, UPT, UR4, 0x4, URZ ;  /* 0x0000000404047890 */ /* 0x000fe2000fffe0ff */
[----:B----4-:R-:W-:-:S04]  /*0760*/  FFMA R5, R5, R6, R12 ;  /* 0x0000000605057223 */ /* 0x010fc8000000000c */
[----:B---3--:R-:W-:-:S04]  /*0770*/  FFMA R5, R16, R17, R5 ;  /* 0x0000001110057223 */ /* 0x008fc80000000005 */
[----:B--2---:R-:W-:-:S04]  /*0780*/  FFMA R5, R18, R19, R5 ;  /* 0x0000001312057223 */ /* 0x004fc80000000005 */
[----:B-----5:R-:W-:-:S07]  /*0790*/  FFMA R12, R20, R14, R5 ;  /* 0x0000000e140c7223 */ /* 0x020fce0000000005 */
.L_x_11:
[----:B------:R-:W-:Y:S05]  /*07a0*/  BRA.U !UP1, `(.L_x_10) ;  /* 0x0000000109a87547 */ /* 0x000fea000b800000 */
[----:B------:R-:W-:Y:S01]  /*07b0*/  UISETP.NE.AND UP0, UPT, UR5, 0x1, UPT ;  /* 0x000000010500788c */ /* 0x000fe2000bf05270 */
[----:B------:R-:W-:Y:S01]  /*07c0*/  MOV R7, UR4 ;  /* 0x0000000400077c02 */ /* 0x000fe20008000f00 */
[----:B------:R-:W-:Y:S02]  /*07d0*/  ULOP3.LUT UR5, UR20, 0x1, URZ, 0xc0, !UPT ;  /* 0x0000000114057892 */ /* 0x000fe4000f8ec0ff */
[----:B------:R-:W-:Y:S02]  /*07e0*/  MOV R15, UR20 ;  /* 0x00000014000f7c02 */ /* 0x000fe40008000f00 */
[----:B------:R-:W-:Y:S01]  /*07f0*/  UISETP.NE.U32.AND UP1, UPT, UR5, 0x1, UPT ;  /* 0x000000010500788c */ /* 0x000fe2000bf25070 */
[----:B------:R-:W-:-:S04]  /*0800*/  PLOP3.LUT P1, PT, PT, PT, UP0, 0x80, 0x8 ;  /* 0x000000000008781c */ /* 0x000fc80003f2f008 */
[----:B------:R-:W1:Y:S01]  /*0810*/  @UP0 LDCU.128 UR8, c[0x0][0x380] ;  /* 0x00007000ff0807ac */ /* 0x000e620008000c00 */
[----:B------:R-:W-:Y:S01]  /*0820*/  PLOP3.LUT P0, PT, PT, PT, UP1, 0x80, 0x8 ;  /* 0x000000000008781c */ /* 0x000fe20003f0f018 */
[----:B------:R-:W2:Y:S04]  /*0830*/  @UP0 LDCU.64 UR6, c[0x0][0x380] ;  /* 0x00007000ff0607ac */ /* 0x000ea80008000a00 */
[----:B------:R-:W3:Y:S03]  /*0840*/  @!UP1 LDCU.128 UR12, c[0x0][0x380] ;  /* 0x00007000ff0c97ac */ /* 0x000ee60008000c00 */
[C---:B------:R-:W-:Y:S02]  /*0850*/  @P1 IADD3 R3, PT, PT, R13.reuse, UR4, RZ ;  /* 0x000000040d031c10 */ /* 0x040fe4000fffe0ff */
[----:B------:R-:W-:Y:S01]  /*0860*/  @P1 IADD3 R6, P2, PT, R13, UR4, RZ ;  /* 0x000000040d061c10 */ /* 0x000fe2000ff5e0ff */
[----:B------:R-:W-:Y:S01]  /*0870*/  @UP0 UIADD3 UR4, UPT, UPT, UR4, 0x2, URZ ;  /* 0x0000000204040890 */ /* 0x000fe2000fffe0ff */
[----:B-1----:R-:W-:Y:S01]  /*0880*/  MOV R11, UR9 ;  /* 0x00000009000b7c02 */ /* 0x002fe20008000f00 */
[----:B------:R-:W-:Y:S01]  /*0890*/  IMAD.U32 R10, RZ, RZ, UR8 ;  /* 0x00000008ff0a7e24 */ /* 0x000fe2000f8e00ff */
[----:B------:R-:W-:-:S02]  /*08a0*/  MOV R4, UR10 ;  /* 0x0000000a00047c02 */ /* 0x000fc40008000f00 */
[----:B------:R-:W-:Y:S01]  /*08b0*/  MOV R5, UR11 ;  /* 0x0000000b00057c02 */ /* 0x000fe20008000f00 */
[----:B------:R-:W-:-:S04]  /*08c0*/  @P1 IMAD.WIDE.U32 R10, R3, 0x4, R10 ;  /* 0x00000004030a1825 */ /* 0x000fc800078e000a */
[----:B------:R-:W-:Y:S01]  /*08d0*/  @P1 IMAD R3, R7, UR20, R0 ;  /* 0x0000001407031c24 */ /* 0x000fe2000f8e0200 */
[----:B------:R-:W-:Y:S01]  /*08e0*/  @P1 IADD3.X R7, PT, PT, RZ, RZ, RZ, P2, !PT ;  /* 0x000000ffff071210 */ /* 0x000fe200017fe4ff */
[----:B------:R-:W-:Y:S01]  /*08f0*/  IMAD.U32 R19, RZ, RZ, UR4 ;  /* 0x00000004ff137e24 */ /* 0x000fe2000f8e00ff */
[C---:B--2---:R-:W-:Y:S01]  /*0900*/  @P1 LEA R2, P2, R6.reuse, UR6, 0x2 ;  /* 0x0000000606021c11 */ /* 0x044fe2000f8410ff */
[----:B------:R-:W-:Y:S01]  /*0910*/  @P1 IMAD.WIDE R4, R3, 0x4, R4 ;  /* 0x0000000403041825 */ /* 0x000fe200078e0204 */
[----:B------:R-:W-:Y:S01]  /*0920*/  @!P0 IADD3 R17, PT, PT, R13, UR4, RZ ;  /* 0x000000040d118c10 */ /* 0x000fe2000fffe0ff */
[----:B0-----:R-:W2:Y:S01]  /*0930*/  @P1 LDG.E R11, desc[UR18][R10.64] ;  /* 0x000000120a0b1981 */ /* 0x001ea2000c1e1900 */
[----:B------:R-:W-:Y:S01]  /*0940*/  @P1 LEA.HI.X R3, R6, UR7, R7, 0x2, P2 ;  /* 0x0000000706031c11 */ /* 0x000fe200090f1407 */
[----:B------:R-:W-:Y:S01]  /*0950*/  @!P0 IMAD R19, R19, UR20, R0 ;  /* 0x0000001413138c24 */ /* 0x000fe2000f8e0200 */
[----:B---3--:R-:W-:Y:S01]  /*0960*/  MOV R6, UR12 ;  /* 0x0000000c00067c02 */ /* 0x008fe20008000f00 */
[----:B------:R-:W-:Y:S01]  /*0970*/  @P1 IMAD.WIDE R14, R15, 0x4, R4 ;  /* 0x000000040f0e1825 */ /* 0x000fe200078e0204 */
[----:B------:R-:W-:Y:S01]  /*0980*/  MOV R7, UR13 ;  /* 0x0000000d00077c02 */ /* 0x000fe20008000f00 */
[----:B------:R-:W2:Y:S01]  /*0990*/  @P1 LDG.E R4, desc[UR18][R4.64] ;  /* 0x0000001204041981 */ /* 0x000ea2000c1e1900 */
[----:B------:R-:W-:-:S02]  /*09a0*/  MOV R8, UR14 ;  /* 0x0000000e00087c02 */ /* 0x000fc40008000f00 */
[----:B------:R-:W-:Y:S01]  /*09b0*/  MOV R9, UR15 ;  /* 0x0000000f00097c02 */ /* 0x000fe20008000f00 */
[----:B------:R-:W-:Y:S01]  /*09c0*/  @!P0 IMAD.WIDE.U32 R6, R17, 0x4, R6 ;  /* 0x0000000411068825 */ /* 0x000fe200078e0006 */
[----:B------:R-:W3:Y:S03]  /*09d0*/  @P1 LDG.E R14, desc[UR18][R14.64] ;  /* 0x000000120e0e1981 */ /* 0x000ee6000c1e1900 */
[----:B------:R-:W-:Y:S01]  /*09e0*/  @!P0 IMAD.WIDE R8, R19, 0x4, R8 ;  /* 0x0000000413088825 */ /* 0x000fe200078e0208 */
[----:B------:R-:W3:Y:S04]  /*09f0*/  @P1 LDG.E R2, desc[UR18][R2.64+0x4] ;  /* 0x0000041202021981 */ /* 0x000ee8000c1e1900 */
[----:B------:R-:W4:Y:S04]  /*0a00*/  @!P0 LDG.E R7, desc[UR18][R6.64] ;  /* 0x0000001206078981 */ /* 0x000f28000c1e1900 */
[----:B------:R-:W4:Y:S01]  /*0a10*/  @!P0 LDG.E R8, desc[UR18][R8.64] ;  /* 0x0000001208088981 */ /* 0x000f22000c1e1900 */
[----:B--2---:R-:W-:-:S04]  /*0a20*/  @P1 FFMA R11, R11, R4, R12 ;  /* 0x000000040b0b1223 */ /* 0x004fc8000000000c */
[----:B---3--:R-:W-:-:S04]  /*0a30*/  @P1 FFMA R12, R2, R14, R11 ;  /* 0x0000000e020c1223 */ /* 0x008fc8000000000b */
[----:B----4-:R-:W-:-:S07]  /*0a40*/  @!P0 FFMA R12, R7, R8, R12 ;  /* 0x00000008070c8223 */ /* 0x010fce000000000c */
.L_x_10:
[----:B------:R-:W1:Y:S01]  /*0a50*/  LDC.64 R2, c[0x0][0x390] ;  /* 0x0000e400ff027b82 */ /* 0x000e620000000a00 */
[----:B------:R-:W-:-:S05]  /*0a60*/  IADD3 R13, PT, PT, R0, R13, RZ ;  /* 0x0000000d000d7210 */ /* 0x000fca0007ffe0ff */
[----:B-1----:R-:W-:-:S05]  /*0a70*/  IMAD.WIDE R2, R13, 0x4, R2 ;  /* 0x000000040d027825 */ /* 0x002fca00078e0202 */
[----:B0-----:R-:W-:Y:S01]  /*0a80*/  STG.E desc[UR18][R2.64], R12 ;  /* 0x0000000c02007986 */ /* 0x001fe2000c101912 */
[----:B------:R-:W-:Y:S05]  /*0a90*/  EXIT ;  /* 0x000000000000794d */ /* 0x000fea0003800000 */
.L_x_12:
        /* <DEDUP_REMOVED lines=14> */
.L_x_15:


//--------------------- .nv.shared._Z23matrixMulTiledOptimizedPfS_S_i --------------------------
	.section	.nv.shared._Z23matrixMulTiledOptimizedPfS_S_i,"aw",@nobits
	.sectionflags	@""
	.align	4
.nv.shared._Z23matrixMulTiledOptimizedPfS_S_i:
	.zero		3200


//--------------------- .nv.shared.reserved.0     --------------------------
	.section	.nv.shared.reserved.0,"aw",@nobits
	.weak		__nv_reservedSMEM_offset_0_alias
	.size		__nv_reservedSMEM_offset_0_alias, 0, 64
	.other		__nv_reservedSMEM_offset_0_alias,@"STO_CUDA_RESERVED_SHARED STV_DEFAULT"
__nv_reservedSMEM_offset_0_alias:
	.zero		0
	.zero		64


//--------------------- .nv.shared._Z14matrixMulTiledPfS_S_i --------------------------
	.section	.nv.shared._Z14matrixMulTiledPfS_S_i,"aw",@nobits
	.sectionflags	@""
	.align	4
.nv.shared._Z14matrixMulTiledPfS_S_i:
	.zero		3072


//--------------------- .nv.constant0._Z23matrixMulTiledOptimizedPfS_S_i --------------------------
	.section	.nv.constant0._Z23matrixMulTiledOptimizedPfS_S_i,"a",@progbits
	.sectionflags	@""
	.align	4
.nv.constant0._Z23matrixMulTiledOptimizedPfS_S_i:
	.zero		924


//--------------------- .nv.constant0._Z14matrixMulTiledPfS_S_i --------------------------
	.section	.nv.constant0._Z14matrixMulTiledPfS_S_i,"a",@progbits
	.sectionflags	@""
	.align	4
.nv.constant0._Z14matrixMulTiledPfS_S_i:
	.zero		924


//--------------------- .nv.constant0._Z14matrixMulNaivePfS_S_i --------------------------
	.section	.nv.constant0._Z14matrixMulNaivePfS_S_i,"a",@progbits
	.sectionflags	@""
	.align	4
.nv.constant0._Z14matrixMulNaivePfS_S_i:
	.zero		924


//--------------------- SYMBOLS --------------------------

	.type		.nv.reservedSmem.offset0,@object
	.size		.nv.reservedSmem.offset0,0x4
	.type		.nv.reservedSmem.cap,@object
	.size		.nv.reservedSmem.cap,0x4
